//
// Generated by NVIDIA NVVM Compiler
//
// Compiler Build ID: CL-36424714
// Cuda compilation tools, release 13.0, V13.0.88
// Based on NVVM 20.0.0
//

.version 9.0
.target sm_100
.address_size 64

	// .globl	_Z9kernelRowPdS_S_iii

.visible .entry _Z9kernelRowPdS_S_iii(
	.param .u64 .ptr .align 1 _Z9kernelRowPdS_S_iii_param_0,
	.param .u64 .ptr .align 1 _Z9kernelRowPdS_S_iii_param_1,
	.param .u64 .ptr .align 1 _Z9kernelRowPdS_S_iii_param_2,
	.param .u32 _Z9kernelRowPdS_S_iii_param_3,
	.param .u32 _Z9kernelRowPdS_S_iii_param_4,
	.param .u32 _Z9kernelRowPdS_S_iii_param_5
)
{
	.reg .pred 	%p<52>;
	.reg .b32 	%r<68>;
	.reg .b64 	%rd<25>;
	.reg .b64 	%fd<87>;

	ld.param.u64 	%rd10, [_Z9kernelRowPdS_S_iii_param_0];
	ld.param.u64 	%rd11, [_Z9kernelRowPdS_S_iii_param_1];
	ld.param.u64 	%rd9, [_Z9kernelRowPdS_S_iii_param_2];
	ld.param.u32 	%r29, [_Z9kernelRowPdS_S_iii_param_3];
	ld.param.u32 	%r30, [_Z9kernelRowPdS_S_iii_param_5];
	cvta.to.global.u64 	%rd1, %rd11;
	cvta.to.global.u64 	%rd2, %rd10;
	mov.u32 	%r31, %ctaid.x;
	mov.u32 	%r32, %ntid.x;
	mov.u32 	%r33, %tid.x;
	mad.lo.s32 	%r1, %r31, %r32, %r33;
	mov.u32 	%r34, %ctaid.y;
	mov.u32 	%r35, %ntid.y;
	mov.u32 	%r36, %tid.y;
	mad.lo.s32 	%r2, %r34, %r35, %r36;
	setp.lt.s32 	%p1, %r30, 0;
	mov.f64 	%fd82, 0d0000000000000000;
	@%p1 bra 	$L__BB0_39;
	neg.s32 	%r66, %r30;
	mul.lo.s32 	%r4, %r29, %r2;
	setp.lt.u32 	%p2, %r30, 4;
	mov.f64 	%fd82, 0d0000000000000000;
	@%p2 bra 	$L__BB0_21;
	shl.b32 	%r62, %r30, 1;
	sub.s32 	%r64, 3, %r30;
	and.b32  	%r37, %r62, -8;
	neg.s32 	%r63, %r37;
	sub.s32 	%r61, %r1, %r30;
	add.s32 	%r38, %r1, %r4;
	sub.s32 	%r60, %r38, %r30;
	mov.f64 	%fd82, 0d0000000000000000;
$L__BB0_3:
	.pragma "nounroll";
	setp.lt.s32 	%p3, %r61, 0;
	setp.ge.s32 	%p4, %r61, %r29;
	mul.wide.s32 	%rd12, %r60, 8;
	add.s64 	%rd3, %rd2, %rd12;
	mul.wide.s32 	%rd13, %r62, 8;
	add.s64 	%rd4, %rd1, %rd13;
	or.pred  	%p5, %p3, %p4;
	@%p5 bra 	$L__BB0_5;
	ld.global.f64 	%fd38, [%rd3];
	ld.global.f64 	%fd39, [%rd4];
	fma.rn.f64 	%fd82, %fd38, %fd39, %fd82;
$L__BB0_5:
	add.s32 	%r39, %r61, 1;
	setp.lt.s32 	%p6, %r39, 0;
	setp.ge.s32 	%p7, %r39, %r29;
	or.pred  	%p8, %p6, %p7;
	@%p8 bra 	$L__BB0_7;
	ld.global.f64 	%fd40, [%rd3+8];
	ld.global.f64 	%fd41, [%rd4+-8];
	fma.rn.f64 	%fd82, %fd40, %fd41, %fd82;
$L__BB0_7:
	add.s32 	%r40, %r61, 2;
	setp.lt.s32 	%p9, %r40, 0;
	setp.ge.s32 	%p10, %r40, %r29;
	or.pred  	%p11, %p9, %p10;
	@%p11 bra 	$L__BB0_9;
	ld.global.f64 	%fd42, [%rd3+16];
	ld.global.f64 	%fd43, [%rd4+-16];
	fma.rn.f64 	%fd82, %fd42, %fd43, %fd82;
$L__BB0_9:
	add.s32 	%r41, %r61, 3;
	setp.lt.s32 	%p12, %r41, 0;
	setp.ge.s32 	%p13, %r41, %r29;
	or.pred  	%p14, %p12, %p13;
	@%p14 bra 	$L__BB0_11;
	ld.global.f64 	%fd44, [%rd3+24];
	ld.global.f64 	%fd45, [%rd4+-24];
	fma.rn.f64 	%fd82, %fd44, %fd45, %fd82;
$L__BB0_11:
	add.s32 	%r42, %r61, 4;
	setp.lt.s32 	%p15, %r42, 0;
	setp.ge.s32 	%p16, %r42, %r29;
	or.pred  	%p17, %p15, %p16;
	@%p17 bra 	$L__BB0_13;
	ld.global.f64 	%fd46, [%rd3+32];
	ld.global.f64 	%fd47, [%rd4+-32];
	fma.rn.f64 	%fd82, %fd46, %fd47, %fd82;
$L__BB0_13:
	add.s32 	%r43, %r61, 5;
	setp.lt.s32 	%p18, %r43, 0;
	setp.ge.s32 	%p19, %r43, %r29;
	or.pred  	%p20, %p18, %p19;
	@%p20 bra 	$L__BB0_15;
	ld.global.f64 	%fd48, [%rd3+40];
	ld.global.f64 	%fd49, [%rd4+-40];
	fma.rn.f64 	%fd82, %fd48, %fd49, %fd82;
$L__BB0_15:
	add.s32 	%r44, %r61, 6;
	setp.lt.s32 	%p21, %r44, 0;
	setp.ge.s32 	%p22, %r44, %r29;
	or.pred  	%p23, %p21, %p22;
	@%p23 bra 	$L__BB0_17;
	ld.global.f64 	%fd50, [%rd3+48];
	ld.global.f64 	%fd51, [%rd4+-48];
	fma.rn.f64 	%fd82, %fd50, %fd51, %fd82;
$L__BB0_17:
	add.s32 	%r45, %r61, 7;
	setp.lt.s32 	%p24, %r45, 0;
	setp.ge.s32 	%p25, %r45, %r29;
	or.pred  	%p26, %p24, %p25;
	@%p26 bra 	$L__BB0_19;
	ld.global.f64 	%fd52, [%rd3+56];
	ld.global.f64 	%fd53, [%rd4+-56];
	fma.rn.f64 	%fd82, %fd52, %fd53, %fd82;
$L__BB0_19:
	add.s32 	%r64, %r64, 8;
	add.s32 	%r63, %r63, 8;
	add.s32 	%r62, %r62, -8;
	add.s32 	%r61, %r61, 8;
	add.s32 	%r60, %r60, 8;
	setp.ne.s32 	%p27, %r63, 0;
	@%p27 bra 	$L__BB0_3;
	add.s32 	%r66, %r64, -3;
$L__BB0_21:
	shl.b32 	%r46, %r30, 1;
	and.b32  	%r47, %r46, 6;
	setp.lt.u32 	%p28, %r47, 3;
	@%p28 bra 	$L__BB0_31;
	add.s32 	%r22, %r66, %r1;
	setp.lt.s32 	%p29, %r22, 0;
	setp.ge.s32 	%p30, %r22, %r29;
	add.s32 	%r48, %r22, %r4;
	mul.wide.s32 	%rd14, %r48, 8;
	add.s64 	%rd5, %rd2, %rd14;
	sub.s32 	%r49, %r30, %r66;
	mul.wide.s32 	%rd15, %r49, 8;
	add.s64 	%rd6, %rd1, %rd15;
	or.pred  	%p31, %p29, %p30;
	@%p31 bra 	$L__BB0_24;
	ld.global.f64 	%fd54, [%rd5];
	ld.global.f64 	%fd55, [%rd6];
	fma.rn.f64 	%fd82, %fd54, %fd55, %fd82;
$L__BB0_24:
	add.s32 	%r50, %r22, 1;
	setp.lt.s32 	%p32, %r50, 0;
	setp.ge.s32 	%p33, %r50, %r29;
	or.pred  	%p34, %p32, %p33;
	@%p34 bra 	$L__BB0_26;
	ld.global.f64 	%fd56, [%rd5+8];
	ld.global.f64 	%fd57, [%rd6+-8];
	fma.rn.f64 	%fd82, %fd56, %fd57, %fd82;
$L__BB0_26:
	add.s32 	%r51, %r22, 2;
	setp.lt.s32 	%p35, %r51, 0;
	setp.ge.s32 	%p36, %r51, %r29;
	or.pred  	%p37, %p35, %p36;
	@%p37 bra 	$L__BB0_28;
	ld.global.f64 	%fd58, [%rd5+16];
	ld.global.f64 	%fd59, [%rd6+-16];
	fma.rn.f64 	%fd82, %fd58, %fd59, %fd82;
$L__BB0_28:
	add.s32 	%r52, %r22, 3;
	setp.lt.s32 	%p38, %r52, 0;
	setp.ge.s32 	%p39, %r52, %r29;
	or.pred  	%p40, %p38, %p39;
	@%p40 bra 	$L__BB0_30;
	ld.global.f64 	%fd60, [%rd5+24];
	ld.global.f64 	%fd61, [%rd6+-24];
	fma.rn.f64 	%fd82, %fd60, %fd61, %fd82;
$L__BB0_30:
	add.s32 	%r66, %r66, 4;
$L__BB0_31:
	and.b32  	%r53, %r30, 1;
	setp.eq.b32 	%p41, %r53, 1;
	not.pred 	%p42, %p41;
	@%p42 bra 	$L__BB0_37;
	add.s32 	%r25, %r66, %r1;
	setp.lt.s32 	%p43, %r25, 0;
	setp.ge.s32 	%p44, %r25, %r29;
	add.s32 	%r54, %r25, %r4;
	mul.wide.s32 	%rd16, %r54, 8;
	add.s64 	%rd7, %rd2, %rd16;
	sub.s32 	%r55, %r30, %r66;
	mul.wide.s32 	%rd17, %r55, 8;
	add.s64 	%rd8, %rd1, %rd17;
	or.pred  	%p45, %p43, %p44;
	@%p45 bra 	$L__BB0_34;
	ld.global.f64 	%fd62, [%rd7];
	ld.global.f64 	%fd63, [%rd8];
	fma.rn.f64 	%fd82, %fd62, %fd63, %fd82;
$L__BB0_34:
	add.s32 	%r56, %r25, 1;
	setp.lt.s32 	%p46, %r56, 0;
	setp.ge.s32 	%p47, %r56, %r29;
	or.pred  	%p48, %p46, %p47;
	@%p48 bra 	$L__BB0_36;
	ld.global.f64 	%fd64, [%rd7+8];
	ld.global.f64 	%fd65, [%rd8+-8];
	fma.rn.f64 	%fd82, %fd64, %fd65, %fd82;
$L__BB0_36:
	add.s32 	%r66, %r66, 2;
$L__BB0_37:
	add.s32 	%r28, %r66, %r1;
	setp.lt.s32 	%p49, %r28, 0;
	setp.ge.s32 	%p50, %r28, %r29;
	or.pred  	%p51, %p49, %p50;
	@%p51 bra 	$L__BB0_39;
	add.s32 	%r57, %r28, %r4;
	mul.wide.s32 	%rd18, %r57, 8;
	add.s64 	%rd19, %rd2, %rd18;
	ld.global.f64 	%fd66, [%rd19];
	sub.s32 	%r58, %r30, %r66;
	mul.wide.s32 	%rd20, %r58, 8;
	add.s64 	%rd21, %rd1, %rd20;
	ld.global.f64 	%fd67, [%rd21];
	fma.rn.f64 	%fd82, %fd66, %fd67, %fd82;
$L__BB0_39:
	cvta.to.global.u64 	%rd22, %rd9;
	mad.lo.s32 	%r59, %r29, %r2, %r1;
	mul.wide.s32 	%rd23, %r59, 8;
	add.s64 	%rd24, %rd22, %rd23;
	st.global.f64 	[%rd24], %fd82;
	ret;

}
	// .globl	_Z12kernelColumnPdS_S_iii
.visible .entry _Z12kernelColumnPdS_S_iii(
	.param .u64 .ptr .align 1 _Z12kernelColumnPdS_S_iii_param_0,
	.param .u64 .ptr .align 1 _Z12kernelColumnPdS_S_iii_param_1,
	.param .u64 .ptr .align 1 _Z12kernelColumnPdS_S_iii_param_2,
	.param .u32 _Z12kernelColumnPdS_S_iii_param_3,
	.param .u32 _Z12kernelColumnPdS_S_iii_param_4,
	.param .u32 _Z12kernelColumnPdS_S_iii_param_5
)
{
	.reg .pred 	%p<52>;
	.reg .b32 	%r<108>;
	.reg .b64 	%rd<48>;
	.reg .b64 	%fd<87>;

	ld.param.u64 	%rd7, [_Z12kernelColumnPdS_S_iii_param_0];
	ld.param.u64 	%rd8, [_Z12kernelColumnPdS_S_iii_param_1];
	ld.param.u32 	%r54, [_Z12kernelColumnPdS_S_iii_param_3];
	ld.param.u32 	%r55, [_Z12kernelColumnPdS_S_iii_param_4];
	ld.param.u32 	%r56, [_Z12kernelColumnPdS_S_iii_param_5];
	cvta.to.global.u64 	%rd1, %rd8;
	cvta.to.global.u64 	%rd2, %rd7;
	mov.u32 	%r57, %ctaid.x;
	mov.u32 	%r58, %ntid.x;
	mov.u32 	%r59, %tid.x;
	mad.lo.s32 	%r1, %r57, %r58, %r59;
	mov.u32 	%r60, %ctaid.y;
	mov.u32 	%r61, %ntid.y;
	mov.u32 	%r62, %tid.y;
	mad.lo.s32 	%r2, %r60, %r61, %r62;
	setp.lt.s32 	%p1, %r56, 0;
	mov.f64 	%fd82, 0d0000000000000000;
	@%p1 bra 	$L__BB1_39;
	neg.s32 	%r106, %r56;
	setp.lt.u32 	%p2, %r56, 4;
	mov.f64 	%fd82, 0d0000000000000000;
	@%p2 bra 	$L__BB1_21;
	shl.b32 	%r102, %r56, 1;
	sub.s32 	%r104, 3, %r56;
	and.b32  	%r63, %r102, -8;
	neg.s32 	%r103, %r63;
	sub.s32 	%r101, %r2, %r56;
	mul.lo.s32 	%r64, %r54, %r101;
	add.s32 	%r65, %r64, %r54;
	add.s32 	%r100, %r1, %r65;
	shl.b32 	%r9, %r54, 3;
	add.s32 	%r66, %r101, 2;
	mad.lo.s32 	%r99, %r54, %r66, %r1;
	add.s32 	%r67, %r101, 3;
	mad.lo.s32 	%r98, %r54, %r67, %r1;
	add.s32 	%r68, %r101, 4;
	mad.lo.s32 	%r97, %r54, %r68, %r1;
	add.s32 	%r69, %r101, 5;
	mad.lo.s32 	%r96, %r54, %r69, %r1;
	add.s32 	%r70, %r101, 6;
	mad.lo.s32 	%r95, %r54, %r70, %r1;
	add.s32 	%r71, %r101, 7;
	mad.lo.s32 	%r94, %r54, %r71, %r1;
	add.s32 	%r93, %r1, %r64;
	mov.f64 	%fd82, 0d0000000000000000;
$L__BB1_3:
	.pragma "nounroll";
	setp.lt.s32 	%p3, %r101, 0;
	setp.ge.s32 	%p4, %r101, %r55;
	mul.wide.s32 	%rd9, %r102, 8;
	add.s64 	%rd3, %rd1, %rd9;
	or.pred  	%p5, %p3, %p4;
	@%p5 bra 	$L__BB1_5;
	mul.wide.s32 	%rd10, %r93, 8;
	add.s64 	%rd11, %rd2, %rd10;
	ld.global.f64 	%fd38, [%rd11];
	ld.global.f64 	%fd39, [%rd3];
	fma.rn.f64 	%fd82, %fd38, %fd39, %fd82;
$L__BB1_5:
	add.s32 	%r72, %r101, 1;
	setp.lt.s32 	%p6, %r72, 0;
	setp.ge.s32 	%p7, %r72, %r55;
	or.pred  	%p8, %p6, %p7;
	@%p8 bra 	$L__BB1_7;
	mul.wide.s32 	%rd12, %r100, 8;
	add.s64 	%rd13, %rd2, %rd12;
	ld.global.f64 	%fd40, [%rd13];
	ld.global.f64 	%fd41, [%rd3+-8];
	fma.rn.f64 	%fd82, %fd40, %fd41, %fd82;
$L__BB1_7:
	add.s32 	%r73, %r101, 2;
	setp.lt.s32 	%p9, %r73, 0;
	setp.ge.s32 	%p10, %r73, %r55;
	or.pred  	%p11, %p9, %p10;
	@%p11 bra 	$L__BB1_9;
	mul.wide.s32 	%rd14, %r99, 8;
	add.s64 	%rd15, %rd2, %rd14;
	ld.global.f64 	%fd42, [%rd15];
	ld.global.f64 	%fd43, [%rd3+-16];
	fma.rn.f64 	%fd82, %fd42, %fd43, %fd82;
$L__BB1_9:
	add.s32 	%r74, %r101, 3;
	setp.lt.s32 	%p12, %r74, 0;
	setp.ge.s32 	%p13, %r74, %r55;
	or.pred  	%p14, %p12, %p13;
	@%p14 bra 	$L__BB1_11;
	mul.wide.s32 	%rd16, %r98, 8;
	add.s64 	%rd17, %rd2, %rd16;
	ld.global.f64 	%fd44, [%rd17];
	ld.global.f64 	%fd45, [%rd3+-24];
	fma.rn.f64 	%fd82, %fd44, %fd45, %fd82;
$L__BB1_11:
	add.s32 	%r75, %r101, 4;
	setp.lt.s32 	%p15, %r75, 0;
	setp.ge.s32 	%p16, %r75, %r55;
	or.pred  	%p17, %p15, %p16;
	@%p17 bra 	$L__BB1_13;
	mul.wide.s32 	%rd18, %r97, 8;
	add.s64 	%rd19, %rd2, %rd18;
	ld.global.f64 	%fd46, [%rd19];
	ld.global.f64 	%fd47, [%rd3+-32];
	fma.rn.f64 	%fd82, %fd46, %fd47, %fd82;
$L__BB1_13:
	add.s32 	%r76, %r101, 5;
	setp.lt.s32 	%p18, %r76, 0;
	setp.ge.s32 	%p19, %r76, %r55;
	or.pred  	%p20, %p18, %p19;
	@%p20 bra 	$L__BB1_15;
	mul.wide.s32 	%rd20, %r96, 8;
	add.s64 	%rd21, %rd2, %rd20;
	ld.global.f64 	%fd48, [%rd21];
	ld.global.f64 	%fd49, [%rd3+-40];
	fma.rn.f64 	%fd82, %fd48, %fd49, %fd82;
$L__BB1_15:
	add.s32 	%r77, %r101, 6;
	setp.lt.s32 	%p21, %r77, 0;
	setp.ge.s32 	%p22, %r77, %r55;
	or.pred  	%p23, %p21, %p22;
	@%p23 bra 	$L__BB1_17;
	mul.wide.s32 	%rd22, %r95, 8;
	add.s64 	%rd23, %rd2, %rd22;
	ld.global.f64 	%fd50, [%rd23];
	ld.global.f64 	%fd51, [%rd3+-48];
	fma.rn.f64 	%fd82, %fd50, %fd51, %fd82;
$L__BB1_17:
	add.s32 	%r78, %r101, 7;
	setp.lt.s32 	%p24, %r78, 0;
	setp.ge.s32 	%p25, %r78, %r55;
	or.pred  	%p26, %p24, %p25;
	@%p26 bra 	$L__BB1_19;
	mul.wide.s32 	%rd24, %r94, 8;
	add.s64 	%rd25, %rd2, %rd24;
	ld.global.f64 	%fd52, [%rd25];
	ld.global.f64 	%fd53, [%rd3+-56];
	fma.rn.f64 	%fd82, %fd52, %fd53, %fd82;
$L__BB1_19:
	add.s32 	%r104, %r104, 8;
	add.s32 	%r103, %r103, 8;
	add.s32 	%r102, %r102, -8;
	add.s32 	%r101, %r101, 8;
	add.s32 	%r100, %r100, %r9;
	add.s32 	%r99, %r99, %r9;
	add.s32 	%r98, %r98, %r9;
	add.s32 	%r97, %r97, %r9;
	add.s32 	%r96, %r96, %r9;
	add.s32 	%r95, %r95, %r9;
	add.s32 	%r94, %r94, %r9;
	add.s32 	%r93, %r93, %r9;
	setp.ne.s32 	%p27, %r103, 0;
	@%p27 bra 	$L__BB1_3;
	add.s32 	%r106, %r104, -3;
$L__BB1_21:
	shl.b32 	%r79, %r56, 1;
	and.b32  	%r80, %r79, 6;
	setp.lt.u32 	%p28, %r80, 3;
	@%p28 bra 	$L__BB1_31;
	add.s32 	%r43, %r106, %r2;
	setp.lt.s32 	%p29, %r43, 0;
	setp.ge.s32 	%p30, %r43, %r55;
	sub.s32 	%r81, %r56, %r106;
	mul.wide.s32 	%rd26, %r81, 8;
	add.s64 	%rd4, %rd1, %rd26;
	or.pred  	%p31, %p29, %p30;
	@%p31 bra 	$L__BB1_24;
	mad.lo.s32 	%r82, %r43, %r54, %r1;
	mul.wide.s32 	%rd27, %r82, 8;
	add.s64 	%rd28, %rd2, %rd27;
	ld.global.f64 	%fd54, [%rd28];
	ld.global.f64 	%fd55, [%rd4];
	fma.rn.f64 	%fd82, %fd54, %fd55, %fd82;
$L__BB1_24:
	add.s32 	%r44, %r43, 1;
	setp.lt.s32 	%p32, %r44, 0;
	setp.ge.s32 	%p33, %r44, %r55;
	or.pred  	%p34, %p32, %p33;
	@%p34 bra 	$L__BB1_26;
	mad.lo.s32 	%r83, %r44, %r54, %r1;
	mul.wide.s32 	%rd29, %r83, 8;
	add.s64 	%rd30, %rd2, %rd29;
	ld.global.f64 	%fd56, [%rd30];
	ld.global.f64 	%fd57, [%rd4+-8];
	fma.rn.f64 	%fd82, %fd56, %fd57, %fd82;
$L__BB1_26:
	add.s32 	%r45, %r43, 2;
	setp.lt.s32 	%p35, %r45, 0;
	setp.ge.s32 	%p36, %r45, %r55;
	or.pred  	%p37, %p35, %p36;
	@%p37 bra 	$L__BB1_28;
	mad.lo.s32 	%r84, %r45, %r54, %r1;
	mul.wide.s32 	%rd31, %r84, 8;
	add.s64 	%rd32, %rd2, %rd31;
	ld.global.f64 	%fd58, [%rd32];
	ld.global.f64 	%fd59, [%rd4+-16];
	fma.rn.f64 	%fd82, %fd58, %fd59, %fd82;
$L__BB1_28:
	add.s32 	%r46, %r43, 3;
	setp.lt.s32 	%p38, %r46, 0;
	setp.ge.s32 	%p39, %r46, %r55;
	or.pred  	%p40, %p38, %p39;
	@%p40 bra 	$L__BB1_30;
	mad.lo.s32 	%r85, %r46, %r54, %r1;
	mul.wide.s32 	%rd33, %r85, 8;
	add.s64 	%rd34, %rd2, %rd33;
	ld.global.f64 	%fd60, [%rd34];
	ld.global.f64 	%fd61, [%rd4+-24];
	fma.rn.f64 	%fd82, %fd60, %fd61, %fd82;
$L__BB1_30:
	add.s32 	%r106, %r106, 4;
$L__BB1_31:
	and.b32  	%r86, %r56, 1;
	setp.eq.b32 	%p41, %r86, 1;
	not.pred 	%p42, %p41;
	@%p42 bra 	$L__BB1_37;
	add.s32 	%r49, %r106, %r2;
	setp.lt.s32 	%p43, %r49, 0;
	setp.ge.s32 	%p44, %r49, %r55;
	sub.s32 	%r87, %r56, %r106;
	mul.wide.s32 	%rd35, %r87, 8;
	add.s64 	%rd5, %rd1, %rd35;
	or.pred  	%p45, %p43, %p44;
	@%p45 bra 	$L__BB1_34;
	mad.lo.s32 	%r88, %r49, %r54, %r1;
	mul.wide.s32 	%rd36, %r88, 8;
	add.s64 	%rd37, %rd2, %rd36;
	ld.global.f64 	%fd62, [%rd37];
	ld.global.f64 	%fd63, [%rd5];
	fma.rn.f64 	%fd82, %fd62, %fd63, %fd82;
$L__BB1_34:
	add.s32 	%r50, %r49, 1;
	setp.lt.s32 	%p46, %r50, 0;
	setp.ge.s32 	%p47, %r50, %r55;
	or.pred  	%p48, %p46, %p47;
	@%p48 bra 	$L__BB1_36;
	mad.lo.s32 	%r89, %r50, %r54, %r1;
	mul.wide.s32 	%rd38, %r89, 8;
	add.s64 	%rd39, %rd2, %rd38;
	ld.global.f64 	%fd64, [%rd39];
	ld.global.f64 	%fd65, [%rd5+-8];
	fma.rn.f64 	%fd82, %fd64, %fd65, %fd82;
$L__BB1_36:
	add.s32 	%r106, %r106, 2;
$L__BB1_37:
	add.s32 	%r53, %r106, %r2;
	setp.lt.s32 	%p49, %r53, 0;
	setp.ge.s32 	%p50, %r53, %r55;
	or.pred  	%p51, %p49, %p50;
	@%p51 bra 	$L__BB1_39;
	mad.lo.s32 	%r90, %r53, %r54, %r1;
	mul.wide.s32 	%rd40, %r90, 8;
	add.s64 	%rd41, %rd2, %rd40;
	ld.global.f64 	%fd66, [%rd41];
	sub.s32 	%r91, %r56, %r106;
	mul.wide.s32 	%rd42, %r91, 8;
	add.s64 	%rd43, %rd1, %rd42;
	ld.global.f64 	%fd67, [%rd43];
	fma.rn.f64 	%fd82, %fd66, %fd67, %fd82;
$L__BB1_39:
	ld.param.u64 	%rd47, [_Z12kernelColumnPdS_S_iii_param_2];
	cvta.to.global.u64 	%rd44, %rd47;
	mad.lo.s32 	%r92, %r54, %r2, %r1;
	mul.wide.s32 	%rd45, %r92, 8;
	add.s64 	%rd46, %rd44, %rd45;
	st.global.f64 	[%rd46], %fd82;
	ret;

}


// ===== COMPILED SASS (sm_100) =====

	.target	sm_100

	.elftype	@"ET_EXEC"


//--------------------- .note.nv.tkinfo           --------------------------
	.section	.note.nv.tkinfo,"",@"SHT_NOTE"
	.sectionflags	@"SHF_NOTE_NV_TKINFO"
	.tkinfo
        /*0018*/ 	.word	0x00000002
        /*0030*/ 	.string	""
        /*0030*/ 	.string	"ptxas"
        /*0030*/ 	.string	"Cuda compilation tools, release 13.0, V13.0.88"
        /*0030*/ 	.string	"Build cuda_13.0.r13.0/compiler.36424714_0"
        /*0030*/ 	.string	"-arch sm_100 -m 64 "



//--------------------- .note.nv.cuinfo           --------------------------
	.section	.note.nv.cuinfo,"",@"SHT_NOTE"
	.sectionflags	@"SHF_NOTE_NV_CUINFO"
        /*0018*/ 	.short	0x0002
        /*001a*/ 	.short	0x0064
        /*001c*/ 	.short	0x0082
	.zero		2


//--------------------- .nv.info                  --------------------------
	.section	.nv.info,"",@"SHT_CUDA_INFO"
	.align	4


	//----- nvinfo : EIATTR_REGCOUNT
	.align		4
        /*0000*/ 	.byte	0x04, 0x2f
        /*0002*/ 	.short	(.L_1 - .L_0)
	.align		4
.L_0:
        /*0004*/ 	.word	index@(_Z9kernelRowPdS_S_iii)
        /*0008*/ 	.word	0x0000001e


	//----- nvinfo : EIATTR_FRAME_SIZE
	.align		4
.L_1:
        /*000c*/ 	.byte	0x04, 0x11
        /*000e*/ 	.short	(.L_3 - .L_2)
	.align		4
.L_2:
        /*0010*/ 	.word	index@(_Z9kernelRowPdS_S_iii)
        /*0014*/ 	.word	0x00000000


	//----- nvinfo : EIATTR_REGCOUNT
	.align		4
.L_3:
        /*0018*/ 	.byte	0x04, 0x2f
        /*001a*/ 	.short	(.L_5 - .L_4)
	.align		4
.L_4:
        /*001c*/ 	.word	index@(_Z12kernelColumnPdS_S_iii)
        /*0020*/ 	.word	0x0000001f


	//----- nvinfo : EIATTR_FRAME_SIZE
	.align		4
.L_5:
        /*0024*/ 	.byte	0x04, 0x11
        /*0026*/ 	.short	(.L_7 - .L_6)
	.align		4
.L_6:
        /*0028*/ 	.word	index@(_Z12kernelColumnPdS_S_iii)
        /*002c*/ 	.word	0x00000000


	//----- nvinfo : EIATTR_MIN_STACK_SIZE
	.align		4
.L_7:
        /*0030*/ 	.byte	0x04, 0x12
        /*0032*/ 	.short	(.L_9 - .L_8)
	.align		4
.L_8:
        /*0034*/ 	.word	index@(_Z12kernelColumnPdS_S_iii)
        /*0038*/ 	.word	0x00000000


	//----- nvinfo : EIATTR_MIN_STACK_SIZE
	.align		4
.L_9:
        /*003c*/ 	.byte	0x04, 0x12
        /*003e*/ 	.short	(.L_11 - .L_10)
	.align		4
.L_10:
        /*0040*/ 	.word	index@(_Z9kernelRowPdS_S_iii)
        /*0044*/ 	.word	0x00000000
.L_11:


//--------------------- .nv.compat                --------------------------
	.section	.nv.compat,"",@"SHT_CUDA_COMPAT_INFO"
	.align	4
        /*0000*/ 	.byte	0x02, 0x09, 0x00, 0x00, 0x02, 0x02, 0x01, 0x00, 0x02, 0x05, 0x05, 0x00, 0x03, 0x07, 0x01, 0x01
        /*0010*/ 	.byte	0x02, 0x03, 0x00, 0x00, 0x02, 0x06, 0x01, 0x00, 0x04, 0x0b, 0x08, 0x00, 0x01, 0x00, 0x00, 0x00
        /*0020*/ 	.byte	0x00, 0x00, 0x00, 0x00


//--------------------- .nv.info._Z12kernelColumnPdS_S_iii --------------------------
	.section	.nv.info._Z12kernelColumnPdS_S_iii,"",@"SHT_CUDA_INFO"
	.sectionflags	@""
	.align	4


	//----- nvinfo : EIATTR_CUDA_API_VERSION
	.align		4
        /*0000*/ 	.byte	0x04, 0x37
        /*0002*/ 	.short	(.L_13 - .L_12)
.L_12:
        /*0004*/ 	.word	0x00000082


	//----- nvinfo : EIATTR_KPARAM_INFO
	.align		4
.L_13:
        /*0008*/ 	.byte	0x04, 0x17
        /*000a*/ 	.short	(.L_15 - .L_14)
.L_14:
        /*000c*/ 	.word	0x00000000
        /*0010*/ 	.short	0x0005
        /*0012*/ 	.short	0x0020
        /*0014*/ 	.byte	0x00, 0xf0, 0x11, 0x00


	//----- nvinfo : EIATTR_KPARAM_INFO
	.align		4
.L_15:
        /*0018*/ 	.byte	0x04, 0x17
        /*001a*/ 	.short	(.L_17 - .L_16)
.L_16:
        /*001c*/ 	.word	0x00000000
        /*0020*/ 	.short	0x0004
        /*0022*/ 	.short	0x001c
        /*0024*/ 	.byte	0x00, 0xf0, 0x11, 0x00


	//----- nvinfo : EIATTR_KPARAM_INFO
	.align		4
.L_17:
        /*0028*/ 	.byte	0x04, 0x17
        /*002a*/ 	.short	(.L_19 - .L_18)
.L_18:
        /*002c*/ 	.word	0x00000000
        /*0030*/ 	.short	0x0003
        /*0032*/ 	.short	0x0018
        /*0034*/ 	.byte	0x00, 0xf0, 0x11, 0x00


	//----- nvinfo : EIATTR_KPARAM_INFO
	.align		4
.L_19:
        /*0038*/ 	.byte	0x04, 0x17
        /*003a*/ 	.short	(.L_21 - .L_20)
.L_20:
        /*003c*/ 	.word	0x00000000
        /*0040*/ 	.short	0x0002
        /*0042*/ 	.short	0x0010
        /*0044*/ 	.byte	0x00, 0xf5, 0x21, 0x00


	//----- nvinfo : EIATTR_KPARAM_INFO
	.align		4
.L_21:
        /*0048*/ 	.byte	0x04, 0x17
        /*004a*/ 	.short	(.L_23 - .L_22)
.L_22:
        /*004c*/ 	.word	0x00000000
        /*0050*/ 	.short	0x0001
        /*0052*/ 	.short	0x0008
        /*0054*/ 	.byte	0x00, 0xf5, 0x21, 0x00


	//----- nvinfo : EIATTR_KPARAM_INFO
	.align		4
.L_23:
        /*0058*/ 	.byte	0x04, 0x17
        /*005a*/ 	.short	(.L_25 - .L_24)
.L_24:
        /*005c*/ 	.word	0x00000000
        /*0060*/ 	.short	0x0000
        /*0062*/ 	.short	0x0000
        /*0064*/ 	.byte	0x00, 0xf5, 0x21, 0x00


	//----- nvinfo : EIATTR_SPARSE_MMA_MASK
	.align		4
.L_25:
        /*0068*/ 	.byte	0x03, 0x50
        /*006a*/ 	.short	0x0000


	//----- nvinfo : EIATTR_MAXREG_COUNT
	.align		4
        /*006c*/ 	.byte	0x03, 0x1b
        /*006e*/ 	.short	0x00ff


	//----- nvinfo : EIATTR_MERCURY_ISA_VERSION
	.align		4
        /*0070*/ 	.byte	0x03, 0x5f
        /*0072*/ 	.short	0x0101


	//----- nvinfo : EIATTR_VRC_CTA_INIT_COUNT
	.align		4
        /*0074*/ 	.byte	0x02, 0x4a
	.zero		1
	.zero		1


	//----- nvinfo : EIATTR_EXIT_INSTR_OFFSETS
	.align		4
        /*0078*/ 	.byte	0x04, 0x1c
        /*007a*/ 	.short	(.L_27 - .L_26)


	//   ....[0]....
.L_26:
        /*007c*/ 	.word	0x00000df0


	//----- nvinfo : EIATTR_CRS_STACK_SIZE
	.align		4
.L_27:
        /*0080*/ 	.byte	0x04, 0x1e
        /*0082*/ 	.short	(.L_29 - .L_28)
.L_28:
        /*0084*/ 	.word	0x00000000


	//----- nvinfo : EIATTR_CBANK_PARAM_SIZE
	.align		4
.L_29:
        /*0088*/ 	.byte	0x03, 0x19
        /*008a*/ 	.short	0x0024


	//----- nvinfo : EIATTR_PARAM_CBANK
	.align		4
        /*008c*/ 	.byte	0x04, 0x0a
        /*008e*/ 	.short	(.L_31 - .L_30)
	.align		4
.L_30:
        /*0090*/ 	.word	index@(.nv.constant0._Z12kernelColumnPdS_S_iii)
        /*0094*/ 	.short	0x0380
        /*0096*/ 	.short	0x0024


	//----- nvinfo : EIATTR_SW_WAR
	.align		4
.L_31:
        /*0098*/ 	.byte	0x04, 0x36
        /*009a*/ 	.short	(.L_33 - .L_32)
.L_32:
        /*009c*/ 	.word	0x00000008
.L_33:


//--------------------- .nv.info._Z9kernelRowPdS_S_iii --------------------------
	.section	.nv.info._Z9kernelRowPdS_S_iii,"",@"SHT_CUDA_INFO"
	.sectionflags	@""
	.align	4


	//----- nvinfo : EIATTR_CUDA_API_VERSION
	.align		4
        /*0000*/ 	.byte	0x04, 0x37
        /*0002*/ 	.short	(.L_35 - .L_34)
.L_34:
        /*0004*/ 	.word	0x00000082


	//----- nvinfo : EIATTR_KPARAM_INFO
	.align		4
.L_35:
        /*0008*/ 	.byte	0x04, 0x17
        /*000a*/ 	.short	(.L_37 - .L_36)
.L_36:
        /*000c*/ 	.word	0x00000000
        /*0010*/ 	.short	0x0005
        /*0012*/ 	.short	0x0020
        /*0014*/ 	.byte	0x00, 0xf0, 0x11, 0x00


	//----- nvinfo : EIATTR_KPARAM_INFO
	.align		4
.L_37:
        /*0018*/ 	.byte	0x04, 0x17
        /*001a*/ 	.short	(.L_39 - .L_38)
.L_38:
        /*001c*/ 	.word	0x00000000
        /*0020*/ 	.short	0x0004
        /*0022*/ 	.short	0x001c
        /*0024*/ 	.byte	0x00, 0xf0, 0x11, 0x00


	//----- nvinfo : EIATTR_KPARAM_INFO
	.align		4
.L_39:
        /*0028*/ 	.byte	0x04, 0x17
        /*002a*/ 	.short	(.L_41 - .L_40)
.L_40:
        /*002c*/ 	.word	0x00000000
        /*0030*/ 	.short	0x0003
        /*0032*/ 	.short	0x0018
        /*0034*/ 	.byte	0x00, 0xf0, 0x11, 0x00


	//----- nvinfo : EIATTR_KPARAM_INFO
	.align		4
.L_41:
        /*0038*/ 	.byte	0x04, 0x17
        /*003a*/ 	.short	(.L_43 - .L_42)
.L_42:
        /*003c*/ 	.word	0x00000000
        /*0040*/ 	.short	0x0002
        /*0042*/ 	.short	0x0010
        /*0044*/ 	.byte	0x00, 0xf5, 0x21, 0x00


	//----- nvinfo : EIATTR_KPARAM_INFO
	.align		4
.L_43:
        /*0048*/ 	.byte	0x04, 0x17
        /*004a*/ 	.short	(.L_45 - .L_44)
.L_44:
        /*004c*/ 	.word	0x00000000
        /*0050*/ 	.short	0x0001
        /*0052*/ 	.short	0x0008
        /*0054*/ 	.byte	0x00, 0xf5, 0x21, 0x00


	//----- nvinfo : EIATTR_KPARAM_INFO
	.align		4
.L_45:
        /*0058*/ 	.byte	0x04, 0x17
        /*005a*/ 	.short	(.L_47 - .L_46)
.L_46:
        /*005c*/ 	.word	0x00000000
        /*0060*/ 	.short	0x0000
        /*0062*/ 	.short	0x0000
        /*0064*/ 	.byte	0x00, 0xf5, 0x21, 0x00


	//----- nvinfo : EIATTR_SPARSE_MMA_MASK
	.align		4
.L_47:
        /*0068*/ 	.byte	0x03, 0x50
        /*006a*/ 	.short	0x0000


	//----- nvinfo : EIATTR_MAXREG_COUNT
	.align		4
        /*006c*/ 	.byte	0x03, 0x1b
        /*006e*/ 	.short	0x00ff


	//----- nvinfo : EIATTR_MERCURY_ISA_VERSION
	.align		4
        /*0070*/ 	.byte	0x03, 0x5f
        /*0072*/ 	.short	0x0101


	//----- nvinfo : EIATTR_VRC_CTA_INIT_COUNT
	.align		4
        /*0074*/ 	.byte	0x02, 0x4a
	.zero		1
	.zero		1


	//----- nvinfo : EIATTR_EXIT_INSTR_OFFSETS
	.align		4
        /*0078*/ 	.byte	0x04, 0x1c
        /*007a*/ 	.short	(.L_49 - .L_48)


	//   ....[0]....
.L_48:
        /*007c*/ 	.word	0x00000a90


	//----- nvinfo : EIATTR_CRS_STACK_SIZE
	.align		4
.L_49:
        /*0080*/ 	.byte	0x04, 0x1e
        /*0082*/ 	.short	(.L_51 - .L_50)
.L_50:
        /*0084*/ 	.word	0x00000000


	//----- nvinfo : EIATTR_CBANK_PARAM_SIZE
	.align		4
.L_51:
        /*0088*/ 	.byte	0x03, 0x19
        /*008a*/ 	.short	0x0024


	//----- nvinfo : EIATTR_PARAM_CBANK
	.align		4
        /*008c*/ 	.byte	0x04, 0x0a
        /*008e*/ 	.short	(.L_53 - .L_52)
	.align		4
.L_52:
        /*0090*/ 	.word	index@(.nv.constant0._Z9kernelRowPdS_S_iii)
        /*0094*/ 	.short	0x0380
        /*0096*/ 	.short	0x0024


	//----- nvinfo : EIATTR_SW_WAR
	.align		4
.L_53:
        /*0098*/ 	.byte	0x04, 0x36
        /*009a*/ 	.short	(.L_55 - .L_54)
.L_54:
        /*009c*/ 	.word	0x00000008
.L_55:


//--------------------- .nv.callgraph             --------------------------
	.section	.nv.callgraph,"",@"SHT_CUDA_CALLGRAPH"
	.align	4
	.sectionentsize	8
	.align		4
        /*0000*/ 	.word	0x00000000
	.align		4
        /*0004*/ 	.word	0xffffffff
	.align		4
        /*0008*/ 	.word	0x00000000
	.align		4
        /*000c*/ 	.word	0xfffffffe
	.align		4
        /*0010*/ 	.word	0x00000000
	.align		4
        /*0014*/ 	.word	0xfffffffd
	.align		4
        /*0018*/ 	.word	0x00000000
	.align		4
        /*001c*/ 	.word	0xfffffffc


//--------------------- .text._Z12kernelColumnPdS_S_iii --------------------------
	.section	.text._Z12kernelColumnPdS_S_iii,"ax",@progbits
	.align	128
        .global         _Z12kernelColumnPdS_S_iii
        .type           _Z12kernelColumnPdS_S_iii,@function
        .size           _Z12kernelColumnPdS_S_iii,(.L_x_14 - _Z12kernelColumnPdS_S_iii)
        .other          _Z12kernelColumnPdS_S_iii,@"STO_CUDA_ENTRY STV_DEFAULT"
_Z12kernelColumnPdS_S_iii:
.text._Z12kernelColumnPdS_S_iii:
[----:B------:R-:W-:Y:S01]  /*0000*/  LDC R1, c[0x0][0x37c] ;  /* 0x0000df00ff017b82 */ /* 0x000fe20000000800 */
[----:B------:R-:W0:Y:S01]  /*0010*/  S2R R3, SR_TID.X ;  /* 0x0000000000037919 */ /* 0x000e220000002100 */
[----:B------:R-:W1:Y:S06]  /*0020*/  LDCU UR7, c[0x0][0x3a0] ;  /* 0x00007400ff0777ac */ /* 0x000e6c0008000800 */
[----:B------:R-:W0:Y:S01]  /*0030*/  S2UR UR4, SR_CTAID.X ;  /* 0x00000000000479c3 */ /* 0x000e220000002500 */
[----:B------:R-:W-:Y:S01]  /*0040*/  CS2R R10, SRZ ;  /* 0x00000000000a7805 */ /* 0x000fe2000001ff00 */
[----:B------:R-:W2:Y:S01]  /*0050*/  S2R R5, SR_TID.Y ;  /* 0x0000000000057919 */ /* 0x000ea20000002200 */
[----:B------:R-:W3:Y:S05]  /*0060*/  LDCU.64 UR8, c[0x0][0x358] ;  /* 0x00006b00ff0877ac */ /* 0x000eea0008000a00 */
[----:B------:R-:W0:Y:S08]  /*0070*/  LDC R0, c[0x0][0x360] ;  /* 0x0000d800ff007b82 */ /* 0x000e300000000800 */
[----:B------:R-:W2:Y:S01]  /*0080*/  S2UR UR5, SR_CTAID.Y ;  /* 0x00000000000579c3 */ /* 0x000ea20000002600 */
[----:B-1----:R-:W-:-:S07]  /*0090*/  UISETP.GE.AND UP0, UPT, UR7, URZ, UPT ;  /* 0x000000ff0700728c */ /* 0x002fce000bf06270 */
[----:B------:R-:W2:Y:S01]  /*00a0*/  LDC R2, c[0x0][0x364] ;  /* 0x0000d900ff027b82 */ /* 0x000ea20000000800 */
[----:B0-----:R-:W-:Y:S02]  /*00b0*/  IMAD R0, R0, UR4, R3 ;  /* 0x0000000400007c24 */ /* 0x001fe4000f8e0203 */
[----:B--2---:R-:W-:Y:S01]  /*00c0*/  IMAD R3, R2, UR5, R5 ;  /* 0x0000000502037c24 */ /* 0x004fe2000f8e0205 */
[----:B---3--:R-:W-:Y:S06]  /*00d0*/  BRA.U !UP0, `(.L_x_0) ;  /* 0x0000000d08307547 */ /* 0x008fec000b800000 */
[----:B------:R-:W-:Y:S01]  /*00e0*/  UISETP.GE.U32.AND UP0, UPT, UR7, 0x4, UPT ;  /* 0x000000040700788c */ /* 0x000fe2000bf06070 */
[----:B------:R-:W-:Y:S01]  /*00f0*/  CS2R R10, SRZ ;  /* 0x00000000000a7805 */ /* 0x000fe2000001ff00 */
[----:B------:R-:W-:-:S07]  /*0100*/  UIADD3 UR4, UPT, UPT, -UR7, URZ, URZ ;  /* 0x000000ff07047290 */ /* 0x000fce000fffe1ff */
[----:B------:R-:W-:Y:S05]  /*0110*/  BRA.U !UP0, `(.L_x_1) ;  /* 0x0000000508a47547 */ /* 0x000fea000b800000 */
[----:B------:R-:W0:Y:S01]  /*0120*/  LDC R2, c[0x0][0x398] ;  /* 0x0000e600ff027b82 */ /* 0x000e220000000800 */
[----:B------:R-:W-:Y:S01]  /*0130*/  IADD3 R7, PT, PT, R3, -UR7, RZ ;  /* 0x8000000703077c10 */ /* 0x000fe2000fffe0ff */
[----:B------:R-:W-:Y:S01]  /*0140*/  USHF.L.U32 UR6, UR7, 0x1, URZ ;  /* 0x0000000107067899 */ /* 0x000fe200080006ff */
[----:B------:R-:W-:Y:S01]  /*0150*/  CS2R R10, SRZ ;  /* 0x00000000000a7805 */ /* 0x000fe2000001ff00 */
[----:B------:R-:W-:Y:S01]  /*0160*/  UIADD3 UR5, UPT, UPT, -UR7, 0x3, URZ ;  /* 0x0000000307057890 */ /* 0x000fe2000fffe1ff */
[C---:B------:R-:W-:Y:S01]  /*0170*/  IADD3 R9, PT, PT, R7.reuse, 0x2, RZ ;  /* 0x0000000207097810 */ /* 0x040fe20007ffe0ff */
[C---:B------:R-:W-:Y:S01]  /*0180*/  VIADD R17, R7.reuse, 0x3 ;  /* 0x0000000307117836 */ /* 0x040fe20000000000 */
[C---:B------:R-:W-:Y:S01]  /*0190*/  IADD3 R19, PT, PT, R7.reuse, 0x4, RZ ;  /* 0x0000000407137810 */ /* 0x040fe20007ffe0ff */
[----:B------:R-:W1:Y:S01]  /*01a0*/  LDC R5, c[0x0][0x398] ;  /* 0x0000e600ff057b82 */ /* 0x000e620000000800 */
[C---:B------:R-:W-:Y:S01]  /*01b0*/  IADD3 R23, PT, PT, R7.reuse, 0x6, RZ ;  /* 0x0000000607177810 */ /* 0x040fe20007ffe0ff */
[C---:B------:R-:W-:Y:S01]  /*01c0*/  VIADD R21, R7.reuse, 0x5 ;  /* 0x0000000507157836 */ /* 0x040fe20000000000 */
[----:B------:R-:W-:Y:S01]  /*01d0*/  ULOP3.LUT UR4, UR6, 0xfffffff8, URZ, 0xc0, !UPT ;  /* 0xfffffff806047892 */ /* 0x000fe2000f8ec0ff */
[C---:B------:R-:W-:Y:S01]  /*01e0*/  VIADD R27, R7.reuse, 0x7 ;  /* 0x00000007071b7836 */ /* 0x040fe20000000000 */
[----:B------:R-:W-:Y:S01]  /*01f0*/  MOV R25, UR6 ;  /* 0x0000000600197c02 */ /* 0x000fe20008000f00 */
[----:B------:R-:W2:Y:S02]  /*0200*/  LDCU UR10, c[0x0][0x39c] ;  /* 0x00007380ff0a77ac */ /* 0x000ea40008000800 */
[----:B------:R-:W3:Y:S01]  /*0210*/  LDC.64 R12, c[0x0][0x388] ;  /* 0x0000e200ff0c7b82 */ /* 0x000ee20000000a00 */
[----:B------:R-:W-:Y:S01]  /*0220*/  UIADD3 UR4, UPT, UPT, -UR4, URZ, URZ ;  /* 0x000000ff04047290 */ /* 0x000fe2000fffe1ff */
[----:B0-----:R-:W-:-:S02]  /*0230*/  IMAD R15, R7, R2, R2 ;  /* 0x00000002070f7224 */ /* 0x001fc400078e0202 */
[-CC-:B------:R-:W-:Y:S02]  /*0240*/  IMAD R26, R9, R2.reuse, R0.reuse ;  /* 0x00000002091a7224 */ /* 0x180fe400078e0200 */
[-CC-:B------:R-:W-:Y:S02]  /*0250*/  IMAD R4, R17, R2.reuse, R0.reuse ;  /* 0x0000000211047224 */ /* 0x180fe400078e0200 */
[-CC-:B------:R-:W-:Y:S02]  /*0260*/  IMAD R6, R19, R2.reuse, R0.reuse ;  /* 0x0000000213067224 */ /* 0x180fe400078e0200 */
[-CC-:B------:R-:W-:Y:S02]  /*0270*/  IMAD R8, R21, R2.reuse, R0.reuse ;  /* 0x0000000215087224 */ /* 0x180fe400078e0200 */
[-CC-:B------:R-:W-:Y:S02]  /*0280*/  IMAD R24, R23, R2.reuse, R0.reuse ;  /* 0x0000000217187224 */ /* 0x180fe400078e0200 */
[----:B------:R-:W-:-:S02]  /*0290*/  IMAD R9, R27, R2, R0 ;  /* 0x000000021b097224 */ /* 0x000fc400078e0200 */
[----:B------:R-:W-:Y:S02]  /*02a0*/  IMAD R2, R7, R2, R0 ;  /* 0x0000000207027224 */ /* 0x000fe400078e0200 */
[----:B-123--:R-:W-:-:S07]  /*02b0*/  IMAD.IADD R28, R0, 0x1, R15 ;  /* 0x00000001001c7824 */ /* 0x00efce00078e020f */
.L_x_2:
[----:B------:R-:W-:Y:S01]  /*02c0*/  ISETP.GE.AND P0, PT, R7, UR10, PT ;  /* 0x0000000a07007c0c */ /* 0x000fe2000bf06270 */
[----:B------:R-:W-:-:S03]  /*02d0*/  IMAD.WIDE R14, R25, 0x8, R12 ;  /* 0x00000008190e7825 */ /* 0x000fc600078e020c */
[----:B------:R-:W-:-:S13]  /*02e0*/  ISETP.LT.OR P0, PT, R7, RZ, P0 ;  /* 0x000000ff0700720c */ /* 0x000fda0000701670 */
[----:B------:R-:W0:Y:S01]  /*02f0*/  @!P0 LDC.64 R20, c[0x0][0x380] ;  /* 0x0000e000ff148b82 */ /* 0x000e220000000a00 */
[----:B------:R-:W2:Y:S01]  /*0300*/  @!P0 LDG.E.64 R18, desc[UR8][R14.64] ;  /* 0x000000080e128981 */ /* 0x000ea2000c1e1b00 */
[----:B0-----:R-:W-:-:S06]  /*0310*/  @!P0 IMAD.WIDE R20, R2, 0x8, R20 ;  /* 0x0000000802148825 */ /* 0x001fcc00078e0214 */
[----:B------:R-:W2:Y:S01]  /*0320*/  @!P0 LDG.E.64 R20, desc[UR8][R20.64] ;  /* 0x0000000814148981 */ /* 0x000ea2000c1e1b00 */
[----:B------:R-:W-:-:S04]  /*0330*/  IADD3 R16, PT, PT, R7, 0x1, RZ ;  /* 0x0000000107107810 */ /* 0x000fc80007ffe0ff */
[----:B------:R-:W-:-:S04]  /*0340*/  ISETP.GE.AND P1, PT, R16, UR10, PT ;  /* 0x0000000a10007c0c */ /* 0x000fc8000bf26270 */
[----:B------:R-:W-:-:S13]  /*0350*/  ISETP.LT.OR P1, PT, R16, RZ, P1 ;  /* 0x000000ff1000720c */ /* 0x000fda0000f21670 */
[----:B------:R-:W0:Y:S02]  /*0360*/  @!P1 LDC.64 R16, c[0x0][0x380] ;  /* 0x0000e000ff109b82 */ /* 0x000e240000000a00 */
[----:B0-----:R-:W-:-:S06]  /*0370*/  @!P1 IMAD.WIDE R16, R28, 0x8, R16 ;  /* 0x000000081c109825 */ /* 0x001fcc00078e0210 */
[----:B------:R-:W3:Y:S01]  /*0380*/  @!P1 LDG.E.64 R16, desc[UR8][R16.64] ;  /* 0x0000000810109981 */ /* 0x000ee2000c1e1b00 */
[----:B--2---:R-:W-:-:S03]  /*0390*/  @!P0 DFMA R10, R20, R18, R10 ;  /* 0x00000012140a822b */ /* 0x004fc6000000000a */
[----:B------:R-:W3:Y:S01]  /*03a0*/  @!P1 LDG.E.64 R18, desc[UR8][R14.64+-0x8] ;  /* 0xfffff8080e129981 */ /* 0x000ee2000c1e1b00 */
[----:B------:R-:W-:-:S05]  /*03b0*/  VIADD R22, R7, 0x2 ;  /* 0x0000000207167836 */ /* 0x000fca0000000000 */
[----:B------:R-:W-:-:S04]  /*03c0*/  ISETP.GE.AND P0, PT, R22, UR10, PT ;  /* 0x0000000a16007c0c */ /* 0x000fc8000bf06270 */
[----:B------:R-:W-:-:S13]  /*03d0*/  ISETP.LT.OR P0, PT, R22, RZ, P0 ;  /* 0x000000ff1600720c */ /* 0x000fda0000701670 */
[----:B------:R-:W0:Y:S02]  /*03e0*/  @!P0 LDC.64 R20, c[0x0][0x380] ;  /* 0x0000e000ff148b82 */ /* 0x000e240000000a00 */
[----:B0-----:R-:W-:-:S06]  /*03f0*/  @!P0 IMAD.WIDE R20, R26, 0x8, R20 ;  /* 0x000000081a148825 */ /* 0x001fcc00078e0214 */
[----:B------:R-:W2:Y:S01]  /*0400*/  @!P0 LDG.E.64 R20, desc[UR8][R20.64] ;  /* 0x0000000814148981 */ /* 0x000ea2000c1e1b00 */
[----:B---3--:R-:W-:-:S03]  /*0410*/  @!P1 DFMA R10, R16, R18, R10 ;  /* 0x00000012100a922b */ /* 0x008fc6000000000a */
        /* <DEDUP_REMOVED lines=12> */
[----:B------:R-:W0:Y:S01]  /*04e0*/  @!P2 LDC.64 R20, c[0x0][0x380] ;  /* 0x0000e000ff14ab82 */ /* 0x000e220000000a00 */
[----:B------:R-:W-:-:S04]  /*04f0*/  IADD3 R22, PT, PT, R7, 0x5, RZ ;  /* 0x0000000507167810 */ /* 0x000fc80007ffe0ff */
[----:B------:R-:W-:-:S04]  /*0500*/  ISETP.GE.AND P0, PT, R22, UR10, PT ;  /* 0x0000000a16007c0c */ /* 0x000fc8000bf06270 */
[----:B------:R-:W-:-:S13]  /*0510*/  ISETP.LT.OR P0, PT, R22, RZ, P0 ;  /* 0x000000ff1600720c */ /* 0x000fda0000701670 */
[----:B------:R-:W2:Y:S01]  /*0520*/  @!P0 LDG.E.64 R22, desc[UR8][R14.64+-0x28] ;  /* 0xffffd8080e168981 */ /* 0x000ea2000c1e1b00 */
[----:B0-----:R-:W-:-:S06]  /*0530*/  @!P2 IMAD.WIDE R20, R6, 0x8, R20 ;  /* 0x000000080614a825 */ /* 0x001fcc00078e0214 */
[----:B------:R-:W4:Y:S01]  /*0540*/  @!P2 LDG.E.64 R20, desc[UR8][R20.64] ;  /* 0x000000081414a981 */ /* 0x000f22000c1e1b00 */
[----:B---3--:R-:W-:-:S03]  /*0550*/  @!P1 DFMA R10, R16, R18, R10 ;  /* 0x00000012100a922b */ /* 0x008fc6000000000a */
[----:B------:R-:W4:Y:S01]  /*0560*/  @!P2 LDG.E.64 R18, desc[UR8][R14.64+-0x20] ;  /* 0xffffe0080e12a981 */ /* 0x000f22000c1e1b00 */
[----:B------:R-:W0:Y:S02]  /*0570*/  @!P0 LDC.64 R16, c[0x0][0x380] ;  /* 0x0000e000ff108b82 */ /* 0x000e240000000a00 */
[----:B0-----:R-:W-:-:S06]  /*0580*/  @!P0 IMAD.WIDE R16, R8, 0x8, R16 ;  /* 0x0000000808108825 */ /* 0x001fcc00078e0210 */
[----:B------:R-:W2:Y:S01]  /*0590*/  @!P0 LDG.E.64 R16, desc[UR8][R16.64] ;  /* 0x0000000810108981 */ /* 0x000ea2000c1e1b00 */
[----:B----4-:R-:W-:Y:S01]  /*05a0*/  @!P2 DFMA R10, R20, R18, R10 ;  /* 0x00000012140aa22b */ /* 0x010fe2000000000a */
[----:B------:R-:W-:-:S05]  /*05b0*/  VIADD R18, R7, 0x6 ;  /* 0x0000000607127836 */ /* 0x000fca0000000000 */
[----:B------:R-:W-:-:S04]  /*05c0*/  ISETP.GE.AND P1, PT, R18, UR10, PT ;  /* 0x0000000a12007c0c */ /* 0x000fc8000bf26270 */
[----:B------:R-:W-:Y:S02]  /*05d0*/  ISETP.LT.OR P1, PT, R18, RZ, P1 ;  /* 0x000000ff1200720c */ /* 0x000fe40000f21670 */
[----:B------:R-:W-:-:S04]  /*05e0*/  IADD3 R18, PT, PT, R7, 0x7, RZ ;  /* 0x0000000707127810 */ /* 0x000fc80007ffe0ff */
[----:B------:R-:W-:-:S04]  /*05f0*/  ISETP.GE.AND P2, PT, R18, UR10, PT ;  /* 0x0000000a12007c0c */ /* 0x000fc8000bf46270 */
[----:B------:R-:W-:-:S03]  /*0600*/  ISETP.LT.OR P2, PT, R18, RZ, P2 ;  /* 0x000000ff1200720c */ /* 0x000fc60001741670 */
[----:B------:R-:W0:Y:S10]  /*0610*/  @!P1 LDC.64 R18, c[0x0][0x380] ;  /* 0x0000e000ff129b82 */ /* 0x000e340000000a00 */
[----:B------:R-:W1:Y:S01]  /*0620*/  @!P2 LDC.64 R20, c[0x0][0x380] ;  /* 0x0000e000ff14ab82 */ /* 0x000e620000000a00 */
[----:B--2---:R-:W-:Y:S01]  /*0630*/  @!P0 DFMA R10, R16, R22, R10 ;  /* 0x00000016100a822b */ /* 0x004fe2000000000a */
[----:B------:R-:W2:Y:S01]  /*0640*/  @!P2 LDG.E.64 R22, desc[UR8][R14.64+-0x38] ;  /* 0xffffc8080e16a981 */ /* 0x000ea2000c1e1b00 */
[----:B0-----:R-:W-:-:S03]  /*0650*/  @!P1 IMAD.WIDE R16, R24, 0x8, R18 ;  /* 0x0000000818109825 */ /* 0x001fc600078e0212 */
[----:B------:R-:W3:Y:S04]  /*0660*/  @!P1 LDG.E.64 R18, desc[UR8][R14.64+-0x30] ;  /* 0xffffd0080e129981 */ /* 0x000ee8000c1e1b00 */
[----:B------:R-:W3:Y:S01]  /*0670*/  @!P1 LDG.E.64 R16, desc[UR8][R16.64] ;  /* 0x0000000810109981 */ /* 0x000ee2000c1e1b00 */
[----:B-1----:R-:W-:-:S06]  /*0680*/  @!P2 IMAD.WIDE R20, R9, 0x8, R20 ;  /* 0x000000080914a825 */ /* 0x002fcc00078e0214 */
[----:B------:R-:W2:Y:S01]  /*0690*/  @!P2 LDG.E.64 R20, desc[UR8][R20.64] ;  /* 0x000000081414a981 */ /* 0x000ea2000c1e1b00 */
[----:B------:R-:W-:-:S04]  /*06a0*/  UIADD3 UR4, UPT, UPT, UR4, 0x8, URZ ;  /* 0x0000000804047890 */ /* 0x000fc8000fffe0ff */
[----:B------:R-:W-:Y:S01]  /*06b0*/  UISETP.NE.AND UP0, UPT, UR4, URZ, UPT ;  /* 0x000000ff0400728c */ /* 0x000fe2000bf05270 */
[----:B------:R-:W-:Y:S01]  /*06c0*/  VIADD R25, R25, 0xfffffff8 ;  /* 0xfffffff819197836 */ /* 0x000fe20000000000 */
[----:B------:R-:W-:Y:S01]  /*06d0*/  IADD3 R7, PT, PT, R7, 0x8, RZ ;  /* 0x0000000807077810 */ /* 0x000fe20007ffe0ff */
[C---:B------:R-:W-:Y:S01]  /*06e0*/  IMAD R2, R5.reuse, 0x8, R2 ;  /* 0x0000000805027824 */ /* 0x040fe200078e0202 */
[C---:B------:R-:W-:Y:S01]  /*06f0*/  LEA R28, R5.reuse, R28, 0x3 ;  /* 0x0000001c051c7211 */ /* 0x040fe200078e18ff */
[C---:B------:R-:W-:Y:S01]  /*0700*/  IMAD R26, R5.reuse, 0x8, R26 ;  /* 0x00000008051a7824 */ /* 0x040fe200078e021a */
[C---:B------:R-:W-:Y:S01]  /*0710*/  LEA R4, R5.reuse, R4, 0x3 ;  /* 0x0000000405047211 */ /* 0x040fe200078e18ff */
[C---:B------:R-:W-:Y:S01]  /*0720*/  IMAD R6, R5.reuse, 0x8, R6 ;  /* 0x0000000805067824 */ /* 0x040fe200078e0206 */
[C---:B------:R-:W-:Y:S01]  /*0730*/  LEA R8, R5.reuse, R8, 0x3 ;  /* 0x0000000805087211 */ /* 0x040fe200078e18ff */
[C---:B------:R-:W-:Y:S01]  /*0740*/  IMAD R24, R5.reuse, 0x8, R24 ;  /* 0x0000000805187824 */ /* 0x040fe200078e0218 */
[----:B------:R-:W-:Y:S01]  /*0750*/  LEA R9, R5, R9, 0x3 ;  /* 0x0000000905097211 */ /* 0x000fe200078e18ff */
[----:B------:R-:W-:Y:S01]  /*0760*/  UIADD3 UR5, UPT, UPT, UR5, 0x8, URZ ;  /* 0x0000000805057890 */ /* 0x000fe2000fffe0ff */
[----:B---3--:R-:W-:-:S08]  /*0770*/  @!P1 DFMA R10, R16, R18, R10 ;  /* 0x00000012100a922b */ /* 0x008fd0000000000a */
[----:B--2---:R-:W-:Y:S01]  /*0780*/  @!P2 DFMA R10, R20, R22, R10 ;  /* 0x00000016140aa22b */ /* 0x004fe2000000000a */
[----:B------:R-:W-:Y:S10]  /*0790*/  BRA.U UP0, `(.L_x_2) ;  /* 0xfffffff900c87547 */ /* 0x000ff4000b83ffff */
[----:B------:R-:W-:-:S12]  /*07a0*/  UIADD3 UR4, UPT, UPT, UR5, -0x3, URZ ;  /* 0xfffffffd05047890 */ /* 0x000fd8000fffe0ff */
.L_x_1:
[----:B------:R-:W0:Y:S01]  /*07b0*/  LDC R2, c[0x0][0x3a0] ;  /* 0x0000e800ff027b82 */ /* 0x000e220000000800 */
[----:B------:R-:W1:Y:S01]  /*07c0*/  LDCU UR6, c[0x0][0x39c] ;  /* 0x00007380ff0677ac */ /* 0x000e620008000800 */
[C---:B0-----:R-:W-:Y:S01]  /*07d0*/  IMAD.SHL.U32 R4, R2.reuse, 0x2, RZ ;  /* 0x0000000202047824 */ /* 0x041fe200078e00ff */
[----:B------:R-:W-:-:S04]  /*07e0*/  LOP3.LUT R5, R2, 0x1, RZ, 0xc0, !PT ;  /* 0x0000000102057812 */ /* 0x000fc800078ec0ff */
[----:B------:R-:W-:Y:S02]  /*07f0*/  LOP3.LUT R4, R4, 0x6, RZ, 0xc0, !PT ;  /* 0x0000000604047812 */ /* 0x000fe400078ec0ff */
[----:B------:R-:W-:Y:S02]  /*0800*/  ISETP.NE.U32.AND P3, PT, R5, 0x1, PT ;  /* 0x000000010500780c */ /* 0x000fe40003f65070 */
[----:B------:R-:W-:-:S13]  /*0810*/  ISETP.GE.U32.AND P0, PT, R4, 0x3, PT ;  /* 0x000000030400780c */ /* 0x000fda0003f06070 */
[----:B-1----:R-:W-:Y:S05]  /*0820*/  @!P0 BRA `(.L_x_3) ;  /* 0x0000000000b48947 */ /* 0x002fea0003800000 */
[----:B------:R-:W0:Y:S01]  /*0830*/  LDCU UR5, c[0x0][0x39c] ;  /* 0x00007380ff0577ac */ /* 0x000e220008000800 */
[----:B------:R-:W-:Y:S01]  /*0840*/  IADD3 R15, PT, PT, R3, UR4, RZ ;  /* 0x00000004030f7c10 */ /* 0x000fe2000fffe0ff */
[----:B------:R-:W1:Y:S01]  /*0850*/  LDC.64 R6, c[0x0][0x388] ;  /* 0x0000e200ff067b82 */ /* 0x000e620000000a00 */
[----:B------:R-:W-:Y:S02]  /*0860*/  IADD3 R13, PT, PT, R2, -UR4, RZ ;  /* 0x80000004020d7c10 */ /* 0x000fe4000fffe0ff */
[C---:B------:R-:W-:Y:S01]  /*0870*/  IADD3 R16, PT, PT, R15.reuse, 0x2, RZ ;  /* 0x000000020f107810 */ /* 0x040fe20007ffe0ff */
[C---:B------:R-:W-:Y:S02]  /*0880*/  VIADD R23, R15.reuse, 0x1 ;  /* 0x000000010f177836 */ /* 0x040fe40000000000 */
[C---:B------:R-:W-:Y:S01]  /*0890*/  VIADD R20, R15.reuse, 0x3 ;  /* 0x000000030f147836 */ /* 0x040fe20000000000 */
[----:B0-----:R-:W-:Y:S02]  /*08a0*/  ISETP.GE.AND P0, PT, R15, UR5, PT ;  /* 0x000000050f007c0c */ /* 0x001fe4000bf06270 */
[----:B------:R-:W-:-:S02]  /*08b0*/  ISETP.GE.AND P1, PT, R23, UR5, PT ;  /* 0x0000000517007c0c */ /* 0x000fc4000bf26270 */
[----:B------:R-:W-:Y:S02]  /*08c0*/  ISETP.LT.OR P0, PT, R15, RZ, P0 ;  /* 0x000000ff0f00720c */ /* 0x000fe40000701670 */
[----:B------:R-:W-:Y:S02]  /*08d0*/  ISETP.LT.OR P1, PT, R23, RZ, P1 ;  /* 0x000000ff1700720c */ /* 0x000fe40000f21670 */
[----:B------:R-:W-:Y:S01]  /*08e0*/  ISETP.GE.AND P2, PT, R16, UR5, PT ;  /* 0x0000000510007c0c */ /* 0x000fe2000bf46270 */
[----:B-1----:R-:W-:Y:S01]  /*08f0*/  IMAD.WIDE R6, R13, 0x8, R6 ;  /* 0x000000080d067825 */ /* 0x002fe200078e0206 */
[----:B------:R-:W-:Y:S02]  /*0900*/  ISETP.GE.AND P4, PT, R20, UR5, PT ;  /* 0x0000000514007c0c */ /* 0x000fe4000bf86270 */
[----:B------:R-:W-:Y:S02]  /*0910*/  ISETP.LT.OR P2, PT, R16, RZ, P2 ;  /* 0x000000ff1000720c */ /* 0x000fe40001741670 */
[----:B------:R-:W-:-:S03]  /*0920*/  ISETP.LT.OR P4, PT, R20, RZ, P4 ;  /* 0x000000ff1400720c */ /* 0x000fc60002781670 */
[----:B------:R-:W0:Y:S08]  /*0930*/  @!P0 LDC R12, c[0x0][0x398] ;  /* 0x0000e600ff0c8b82 */ /* 0x000e300000000800 */
[----:B------:R-:W1:Y:S08]  /*0940*/  @!P0 LDC.64 R8, c[0x0][0x380] ;  /* 0x0000e000ff088b82 */ /* 0x000e700000000a00 */
[----:B------:R-:W2:Y:S08]  /*0950*/  @!P1 LDC R22, c[0x0][0x398] ;  /* 0x0000e600ff169b82 */ /* 0x000eb00000000800 */
[----:B------:R-:W3:Y:S01]  /*0960*/  @!P1 LDC.64 R18, c[0x0][0x380] ;  /* 0x0000e000ff129b82 */ /* 0x000ee20000000a00 */
[----:B0-----:R-:W-:-:S02]  /*0970*/  @!P0 IMAD R15, R15, R12, R0 ;  /* 0x0000000c0f0f8224 */ /* 0x001fc400078e0200 */
[----:B------:R-:W4:Y:S05]  /*0980*/  @!P0 LDG.E.64 R12, desc[UR8][R6.64] ;  /* 0x00000008060c8981 */ /* 0x000f2a000c1e1b00 */
[----:B------:R-:W0:Y:S01]  /*0990*/  @!P2 LDC R17, c[0x0][0x398] ;  /* 0x0000e600ff11ab82 */ /* 0x000e220000000800 */
[----:B-1----:R-:W-:-:S06]  /*09a0*/  @!P0 IMAD.WIDE R14, R15, 0x8, R8 ;  /* 0x000000080f0e8825 */ /* 0x002fcc00078e0208 */
[----:B------:R-:W4:Y:S01]  /*09b0*/  @!P0 LDG.E.64 R14, desc[UR8][R14.64] ;  /* 0x000000080e0e8981 */ /* 0x000f22000c1e1b00 */
[----:B------:R-:W1:Y:S01]  /*09c0*/  @!P2 LDC.64 R4, c[0x0][0x380] ;  /* 0x0000e000ff04ab82 */ /* 0x000e620000000a00 */
[----:B--2---:R-:W-:-:S07]  /*09d0*/  @!P1 IMAD R23, R23, R22, R0 ;  /* 0x0000001617179224 */ /* 0x004fce00078e0200 */
[----:B------:R-:W2:Y:S08]  /*09e0*/  @!P4 LDC R21, c[0x0][0x398] ;  /* 0x0000e600ff15cb82 */ /* 0x000eb00000000800 */
[----:B------:R-:W5:Y:S01]  /*09f0*/  @!P4 LDC.64 R8, c[0x0][0x380] ;  /* 0x0000e000ff08cb82 */ /* 0x000f620000000a00 */
[----:B---3--:R-:W-:-:S04]  /*0a00*/  @!P1 IMAD.WIDE R18, R23, 0x8, R18 ;  /* 0x0000000817129825 */ /* 0x008fc800078e0212 */
[----:B0-----:R-:W-:Y:S02]  /*0a10*/  @!P2 IMAD R23, R16, R17, R0 ;  /* 0x000000111017a224 */ /* 0x001fe400078e0200 */
[----:B------:R-:W3:Y:S04]  /*0a20*/  @!P1 LDG.E.64 R16, desc[UR8][R6.64+-0x8] ;  /* 0xfffff80806109981 */ /* 0x000ee8000c1e1b00 */
[----:B------:R-:W3:Y:S01]  /*0a30*/  @!P1 LDG.E.64 R18, desc[UR8][R18.64] ;  /* 0x0000000812129981 */ /* 0x000ee2000c1e1b00 */
[----:B-1----:R-:W-:-:S03]  /*0a40*/  @!P2 IMAD.WIDE R22, R23, 0x8, R4 ;  /* 0x000000081716a825 */ /* 0x002fc600078e0204 */
[----:B------:R-:W3:Y:S01]  /*0a50*/  @!P2 LDG.E.64 R4, desc[UR8][R6.64+-0x10] ;  /* 0xfffff0080604a981 */ /* 0x000ee2000c1e1b00 */
[----:B--2---:R-:W-:-:S03]  /*0a60*/  @!P4 IMAD R25, R20, R21, R0 ;  /* 0x000000151419c224 */ /* 0x004fc600078e0200 */
[----:B------:R-:W2:Y:S01]  /*0a70*/  @!P2 LDG.E.64 R20, desc[UR8][R22.64] ;  /* 0x000000081614a981 */ /* 0x000ea2000c1e1b00 */
[----:B-----5:R-:W-:-:S03]  /*0a80*/  @!P4 IMAD.WIDE R8, R25, 0x8, R8 ;  /* 0x000000081908c825 */ /* 0x020fc600078e0208 */
[----:B------:R-:W5:Y:S04]  /*0a90*/  @!P4 LDG.E.64 R24, desc[UR8][R6.64+-0x18] ;  /* 0xffffe8080618c981 */ /* 0x000f68000c1e1b00 */
[----:B------:R-:W5:Y:S01]  /*0aa0*/  @!P4 LDG.E.64 R8, desc[UR8][R8.64] ;  /* 0x000000080808c981 */ /* 0x000f62000c1e1b00 */
[----:B------:R-:W-:Y:S01]  /*0ab0*/  UIADD3 UR4, UPT, UPT, UR4, 0x4, URZ ;  /* 0x0000000404047890 */ /* 0x000fe2000fffe0ff */
[----:B----4-:R-:W-:-:S08]  /*0ac0*/  @!P0 DFMA R10, R14, R12, R10 ;  /* 0x0000000c0e0a822b */ /* 0x010fd0000000000a */
[----:B---3--:R-:W-:-:S08]  /*0ad0*/  @!P1 DFMA R10, R18, R16, R10 ;  /* 0x00000010120a922b */ /* 0x008fd0000000000a */
[----:B--2---:R-:W-:-:S08]  /*0ae0*/  @!P2 DFMA R10, R20, R4, R10 ;  /* 0x00000004140aa22b */ /* 0x004fd0000000000a */
[----:B-----5:R-:W-:-:S11]  /*0af0*/  @!P4 DFMA R10, R8, R24, R10 ;  /* 0x00000018080ac22b */ /* 0x020fd6000000000a */
.L_x_3:
[----:B------:R-:W-:Y:S05]  /*0b00*/  @P3 BRA `(.L_x_4) ;  /* 0x0000000000643947 */ /* 0x000fea0003800000 */
[----:B------:R-:W0:Y:S01]  /*0b10*/  LDCU UR5, c[0x0][0x39c] ;  /* 0x00007380ff0577ac */ /* 0x000e220008000800 */
[----:B------:R-:W-:Y:S01]  /*0b20*/  VIADD R13, R3, UR4 ;  /* 0x00000004030d7c36 */ /* 0x000fe20008000000 */
[----:B------:R-:W1:Y:S01]  /*0b30*/  LDC.64 R6, c[0x0][0x388] ;  /* 0x0000e200ff067b82 */ /* 0x000e620000000a00 */
[----:B------:R-:W-:-:S03]  /*0b40*/  VIADD R17, R2, -UR4 ;  /* 0x8000000402117c36 */ /* 0x000fc60008000000 */
[C---:B------:R-:W-:Y:S02]  /*0b50*/  IADD3 R15, PT, PT, R13.reuse, 0x1, RZ ;  /* 0x000000010d0f7810 */ /* 0x040fe40007ffe0ff */
[----:B0-----:R-:W-:Y:S02]  /*0b60*/  ISETP.GE.AND P0, PT, R13, UR5, PT ;  /* 0x000000050d007c0c */ /* 0x001fe4000bf06270 */
[----:B------:R-:W-:Y:S02]  /*0b70*/  ISETP.GE.AND P1, PT, R15, UR5, PT ;  /* 0x000000050f007c0c */ /* 0x000fe4000bf26270 */
[----:B------:R-:W-:Y:S02]  /*0b80*/  ISETP.LT.OR P0, PT, R13, RZ, P0 ;  /* 0x000000ff0d00720c */ /* 0x000fe40000701670 */
[----:B------:R-:W-:Y:S01]  /*0b90*/  ISETP.LT.OR P1, PT, R15, RZ, P1 ;  /* 0x000000ff0f00720c */ /* 0x000fe20000f21670 */
[----:B-1----:R-:W-:-:S10]  /*0ba0*/  IMAD.WIDE R6, R17, 0x8, R6 ;  /* 0x0000000811067825 */ /* 0x002fd400078e0206 */
[----:B------:R-:W0:Y:S08]  /*0bb0*/  @!P0 LDC R12, c[0x0][0x398] ;  /* 0x0000e600ff0c8b82 */ /* 0x000e300000000800 */
[----:B------:R-:W1:Y:S08]  /*0bc0*/  @!P0 LDC.64 R8, c[0x0][0x380] ;  /* 0x0000e000ff088b82 */ /* 0x000e700000000a00 */
[----:B------:R-:W2:Y:S08]  /*0bd0*/  @!P1 LDC R14, c[0x0][0x398] ;  /* 0x0000e600ff0e9b82 */ /* 0x000eb00000000800 */
[----:B------:R-:W3:Y:S01]  /*0be0*/  @!P1 LDC.64 R4, c[0x0][0x380] ;  /* 0x0000e000ff049b82 */ /* 0x000ee20000000a00 */
[----:B0-----:R-:W-:-:S04]  /*0bf0*/  @!P0 IMAD R13, R13, R12, R0 ;  /* 0x0000000c0d0d8224 */ /* 0x001fc800078e0200 */
[----:B-1----:R-:W-:Y:S02]  /*0c00*/  @!P0 IMAD.WIDE R8, R13, 0x8, R8 ;  /* 0x000000080d088825 */ /* 0x002fe400078e0208 */
[----:B------:R-:W4:Y:S04]  /*0c10*/  @!P0 LDG.E.64 R12, desc[UR8][R6.64] ;  /* 0x00000008060c8981 */ /* 0x000f28000c1e1b00 */
[----:B------:R-:W4:Y:S01]  /*0c20*/  @!P0 LDG.E.64 R8, desc[UR8][R8.64] ;  /* 0x0000000808088981 */ /* 0x000f22000c1e1b00 */
[----:B--2---:R-:W-:-:S04]  /*0c30*/  @!P1 IMAD R15, R15, R14, R0 ;  /* 0x0000000e0f0f9224 */ /* 0x004fc800078e0200 */
[----:B---3--:R-:W-:Y:S02]  /*0c40*/  @!P1 IMAD.WIDE R4, R15, 0x8, R4 ;  /* 0x000000080f049825 */ /* 0x008fe400078e0204 */
[----:B------:R-:W2:Y:S04]  /*0c50*/  @!P1 LDG.E.64 R14, desc[UR8][R6.64+-0x8] ;  /* 0xfffff808060e9981 */ /* 0x000ea8000c1e1b00 */
[----:B------:R-:W2:Y:S01]  /*0c60*/  @!P1 LDG.E.64 R4, desc[UR8][R4.64] ;  /* 0x0000000804049981 */ /* 0x000ea2000c1e1b00 */
[----:B------:R-:W-:Y:S01]  /*0c70*/  UIADD3 UR4, UPT, UPT, UR4, 0x2, URZ ;  /* 0x0000000204047890 */ /* 0x000fe2000fffe0ff */
[----:B----4-:R-:W-:-:S08]  /*0c80*/  @!P0 DFMA R10, R8, R12, R10 ;  /* 0x0000000c080a822b */ /* 0x010fd0000000000a */
[----:B--2---:R-:W-:-:S11]  /*0c90*/  @!P1 DFMA R10, R4, R14, R10 ;  /* 0x0000000e040a922b */ /* 0x004fd6000000000a */
.L_x_4:
[----:B------:R-:W-:Y:S01]  /*0ca0*/  IADD3 R9, PT, PT, R3, UR4, RZ ;  /* 0x0000000403097c10 */ /* 0x000fe2000fffe0ff */
[----:B------:R-:W-:Y:S03]  /*0cb0*/  BSSY.RECONVERGENT B0, `(.L_x_0) ;  /* 0x000000e000007945 */ /* 0x000fe60003800200 */
[----:B------:R-:W-:-:S04]  /*0cc0*/  ISETP.GE.AND P0, PT, R9, UR6, PT ;  /* 0x0000000609007c0c */ /* 0x000fc8000bf06270 */
[----:B------:R-:W-:-:S13]  /*0cd0*/  ISETP.LT.OR P0, PT, R9, RZ, P0 ;  /* 0x000000ff0900720c */ /* 0x000fda0000701670 */
[----:B------:R-:W-:Y:S05]  /*0ce0*/  @P0 BRA `(.L_x_5) ;  /* 0x0000000000280947 */ /* 0x000fea0003800000 */
[----:B------:R-:W0:Y:S01]  /*0cf0*/  LDC.64 R6, c[0x0][0x388] ;  /* 0x0000e200ff067b82 */ /* 0x000e220000000a00 */
[----:B------:R-:W1:Y:S01]  /*0d00*/  LDCU UR5, c[0x0][0x398] ;  /* 0x00007300ff0577ac */ /* 0x000e620008000800 */
[----:B------:R-:W-:-:S06]  /*0d10*/  VIADD R13, R2, -UR4 ;  /* 0x80000004020d7c36 */ /* 0x000fcc0008000000 */
[----:B------:R-:W2:Y:S01]  /*0d20*/  LDC.64 R4, c[0x0][0x380] ;  /* 0x0000e000ff047b82 */ /* 0x000ea20000000a00 */
[----:B-1----:R-:W-:Y:S02]  /*0d30*/  IMAD R9, R9, UR5, R0 ;  /* 0x0000000509097c24 */ /* 0x002fe4000f8e0200 */
[----:B0-----:R-:W-:-:S06]  /*0d40*/  IMAD.WIDE R6, R13, 0x8, R6 ;  /* 0x000000080d067825 */ /* 0x001fcc00078e0206 */
[----:B------:R-:W3:Y:S01]  /*0d50*/  LDG.E.64 R6, desc[UR8][R6.64] ;  /* 0x0000000806067981 */ /* 0x000ee2000c1e1b00 */
[----:B--2---:R-:W-:-:S06]  /*0d60*/  IMAD.WIDE R4, R9, 0x8, R4 ;  /* 0x0000000809047825 */ /* 0x004fcc00078e0204 */
[----:B------:R-:W3:Y:S02]  /*0d70*/  LDG.E.64 R4, desc[UR8][R4.64] ;  /* 0x0000000804047981 */ /* 0x000ee4000c1e1b00 */
[----:B---3--:R-:W-:-:S11]  /*0d80*/  DFMA R10, R4, R6, R10 ;  /* 0x00000006040a722b */ /* 0x008fd6000000000a */
.L_x_5:
[----:B------:R-:W-:Y:S05]  /*0d90*/  BSYNC.RECONVERGENT B0 ;  /* 0x0000000000007941 */ /* 0x000fea0003800200 */
.L_x_0:
[----:B------:R-:W0:Y:S01]  /*0da0*/  LDC.64 R4, c[0x0][0x390] ;  /* 0x0000e400ff047b82 */ /* 0x000e220000000a00 */
[----:B------:R-:W1:Y:S02]  /*0db0*/  LDCU UR5, c[0x0][0x398] ;  /* 0x00007300ff0577ac */ /* 0x000e640008000800 */
[----:B-1----:R-:W-:-:S04]  /*0dc0*/  IMAD R3, R3, UR5, R0 ;  /* 0x0000000503037c24 */ /* 0x002fc8000f8e0200 */
[----:B0-----:R-:W-:-:S05]  /*0dd0*/  IMAD.WIDE R2, R3, 0x8, R4 ;  /* 0x0000000803027825 */ /* 0x001fca00078e0204 */
[----:B------:R-:W-:Y:S01]  /*0de0*/  STG.E.64 desc[UR8][R2.64], R10 ;  /* 0x0000000a02007986 */ /* 0x000fe2000c101b08 */
[----:B------:R-:W-:Y:S05]  /*0df0*/  EXIT ;  /* 0x000000000000794d */ /* 0x000fea0003800000 */
.L_x_6:
[----:B------:R-:W-:-:S00]  /*0e00*/  BRA `(.L_x_6) ;  /* 0xfffffffc00fc7947 */ /* 0x000fc0000383ffff */
[----:B------:R-:W-:-:S00]  /*0e10*/  NOP ;  /* 0x0000000000007918 */ /* 0x000fc00000000000 */
        /* <DEDUP_REMOVED lines=14> */
.L_x_14:


//--------------------- .text._Z9kernelRowPdS_S_iii --------------------------
	.section	.text._Z9kernelRowPdS_S_iii,"ax",@progbits
	.align	128
        .global         _Z9kernelRowPdS_S_iii
        .type           _Z9kernelRowPdS_S_iii,@function
        .size           _Z9kernelRowPdS_S_iii,(.L_x_15 - _Z9kernelRowPdS_S_iii)
        .other          _Z9kernelRowPdS_S_iii,@"STO_CUDA_ENTRY STV_DEFAULT"
_Z9kernelRowPdS_S_iii:
.text._Z9kernelRowPdS_S_iii:
[----:B------:R-:W-:Y:S01]  /*0000*/  LDC R1, c[0x0][0x37c] ;  /* 0x0000df00ff017b82 */ /* 0x000fe20000000800 */
[----:B------:R-:W0:Y:S01]  /*0010*/  S2R R3, SR_TID.X ;  /* 0x0000000000037919 */ /* 0x000e220000002100 */
[----:B------:R-:W1:Y:S06]  /*0020*/  LDCU UR7, c[0x0][0x3a0] ;  /* 0x00007400ff0777ac */ /* 0x000e6c0008000800 */
[----:B------:R-:W0:Y:S01]  /*0030*/  LDC R0, c[0x0][0x360] ;  /* 0x0000d800ff007b82 */ /* 0x000e220000000800 */
[----:B------:R-:W2:Y:S01]  /*0040*/  S2R R2, SR_TID.Y ;  /* 0x0000000000027919 */ /* 0x000ea20000002200 */
[----:B------:R-:W3:Y:S06]  /*0050*/  LDCU.64 UR8, c[0x0][0x358] ;  /* 0x00006b00ff0877ac */ /* 0x000eec0008000a00 */
[----:B------:R-:W0:Y:S08]  /*0060*/  S2UR UR4, SR_CTAID.X ;  /* 0x00000000000479c3 */ /* 0x000e300000002500 */
[----:B------:R-:W2:Y:S01]  /*0070*/  S2UR UR5, SR_CTAID.Y ;  /* 0x00000000000579c3 */ /* 0x000ea20000002600 */
[----:B-1----:R-:W-:-:S07]  /*0080*/  UISETP.GE.AND UP0, UPT, UR7, URZ, UPT ;  /* 0x000000ff0700728c */ /* 0x002fce000bf06270 */
[----:B------:R-:W2:Y:S01]  /*0090*/  LDC R21, c[0x0][0x364] ;  /* 0x0000d900ff157b82 */ /* 0x000ea20000000800 */
[----:B0-----:R-:W-:Y:S02]  /*00a0*/  IMAD R0, R0, UR4, R3 ;  /* 0x0000000400007c24 */ /* 0x001fe4000f8e0203 */
[----:B--2---:R-:W-:Y:S01]  /*00b0*/  IMAD R21, R21, UR5, R2 ;  /* 0x0000000515157c24 */ /* 0x004fe2000f8e0202 */
[----:B------:R-:W-:Y:S01]  /*00c0*/  CS2R R2, SRZ ;  /* 0x0000000000027805 */ /* 0x000fe2000001ff00 */
[----:B---3--:R-:W-:Y:S06]  /*00d0*/  BRA.U !UP0, `(.L_x_7) ;  /* 0x0000000908587547 */ /* 0x008fec000b800000 */
[----:B------:R-:W-:Y:S01]  /*00e0*/  UISETP.GE.U32.AND UP0, UPT, UR7, 0x4, UPT ;  /* 0x000000040700788c */ /* 0x000fe2000bf06070 */
[----:B------:R-:W-:Y:S01]  /*00f0*/  CS2R R2, SRZ ;  /* 0x0000000000027805 */ /* 0x000fe2000001ff00 */
[----:B------:R-:W-:-:S07]  /*0100*/  UIADD3 UR4, UPT, UPT, -UR7, URZ, URZ ;  /* 0x000000ff07047290 */ /* 0x000fce000fffe1ff */
[----:B------:R-:W-:Y:S05]  /*0110*/  BRA.U !UP0, `(.L_x_8) ;  /* 0x0000000508187547 */ /* 0x000fea000b800000 */
[----:B------:R-:W0:Y:S01]  /*0120*/  LDCU UR10, c[0x0][0x398] ;  /* 0x00007300ff0a77ac */ /* 0x000e220008000800 */
[----:B------:R-:W-:Y:S01]  /*0130*/  VIADD R23, R0, -UR7 ;  /* 0x8000000700177c36 */ /* 0x000fe20008000000 */
[----:B------:R-:W-:Y:S01]  /*0140*/  CS2R R2, SRZ ;  /* 0x0000000000027805 */ /* 0x000fe2000001ff00 */
[----:B------:R-:W-:Y:S01]  /*0150*/  USHF.L.U32 UR6, UR7, 0x1, URZ ;  /* 0x0000000107067899 */ /* 0x000fe200080006ff */
[----:B------:R-:W1:Y:S03]  /*0160*/  LDCU UR11, c[0x0][0x398] ;  /* 0x00007300ff0b77ac */ /* 0x000e660008000800 */
[----:B------:R-:W-:Y:S02]  /*0170*/  ULOP3.LUT UR4, UR6, 0xfffffff8, URZ, 0xc0, !UPT ;  /* 0xfffffff806047892 */ /* 0x000fe4000f8ec0ff */
[----:B------:R-:W-:Y:S01]  /*0180*/  IMAD.U32 R22, RZ, RZ, UR6 ;  /* 0x00000006ff167e24 */ /* 0x000fe2000f8e00ff */
[----:B------:R-:W-:-:S02]  /*0190*/  UIADD3 UR5, UPT, UPT, -UR7, 0x3, URZ ;  /* 0x0000000307057890 */ /* 0x000fc4000fffe1ff */
[----:B------:R-:W-:Y:S01]  /*01a0*/  UIADD3 UR4, UPT, UPT, -UR4, URZ, URZ ;  /* 0x000000ff04047290 */ /* 0x000fe2000fffe1ff */
[----:B0-----:R-:W-:-:S04]  /*01b0*/  IMAD R20, R21, UR10, R0 ;  /* 0x0000000a15147c24 */ /* 0x001fc8000f8e0200 */
[----:B-1----:R-:W-:-:S07]  /*01c0*/  VIADD R20, R20, -UR7 ;  /* 0x8000000714147c36 */ /* 0x002fce0008000000 */
.L_x_9:
[----:B------:R-:W0:Y:S01]  /*01d0*/  LDC.64 R6, c[0x0][0x380] ;  /* 0x0000e000ff067b82 */ /* 0x000e220000000a00 */
[----:B------:R-:W-:-:S04]  /*01e0*/  ISETP.GE.AND P3, PT, R23, UR11, PT ;  /* 0x0000000b17007c0c */ /* 0x000fc8000bf66270 */
[----:B------:R-:W-:-:S03]  /*01f0*/  ISETP.LT.OR P3, PT, R23, RZ, P3 ;  /* 0x000000ff1700720c */ /* 0x000fc60001f61670 */
[----:B------:R-:W1:Y:S01]  /*0200*/  LDC.64 R4, c[0x0][0x388] ;  /* 0x0000e200ff047b82 */ /* 0x000e620000000a00 */
[----:B0-----:R-:W-:-:S09]  /*0210*/  IMAD.WIDE R6, R20, 0x8, R6 ;  /* 0x0000000814067825 */ /* 0x001fd200078e0206 */
[----:B------:R-:W2:Y:S01]  /*0220*/  @!P3 LDG.E.64 R10, desc[UR8][R6.64] ;  /* 0x00000008060ab981 */ /* 0x000ea2000c1e1b00 */
[----:B-1----:R-:W-:-:S05]  /*0230*/  IMAD.WIDE R4, R22, 0x8, R4 ;  /* 0x0000000816047825 */ /* 0x002fca00078e0204 */
[----:B------:R-:W2:Y:S01]  /*0240*/  @!P3 LDG.E.64 R8, desc[UR8][R4.64] ;  /* 0x000000080408b981 */ /* 0x000ea2000c1e1b00 */
[----:B------:R-:W-:-:S05]  /*0250*/  VIADD R12, R23, 0x1 ;  /* 0x00000001170c7836 */ /* 0x000fca0000000000 */
[----:B------:R-:W-:-:S04]  /*0260*/  ISETP.GE.AND P0, PT, R12, UR11, PT ;  /* 0x0000000b0c007c0c */ /* 0x000fc8000bf06270 */
[----:B------:R-:W-:Y:S01]  /*0270*/  ISETP.LT.OR P0, PT, R12, RZ, P0 ;  /* 0x000000ff0c00720c */ /* 0x000fe20000701670 */
[----:B------:R-:W-:-:S05]  /*0280*/  VIADD R12, R23, 0x2 ;  /* 0x00000002170c7836 */ /* 0x000fca0000000000 */
[----:B------:R-:W-:Y:S01]  /*0290*/  ISETP.GE.AND P1, PT, R12, UR11, PT ;  /* 0x0000000b0c007c0c */ /* 0x000fe2000bf26270 */
[----:B------:R-:W-:-:S03]  /*02a0*/  VIADD R16, R23, 0x3 ;  /* 0x0000000317107836 */ /* 0x000fc60000000000 */
[----:B------:R-:W-:-:S03]  /*02b0*/  ISETP.LT.OR P1, PT, R12, RZ, P1 ;  /* 0x000000ff0c00720c */ /* 0x000fc60000f21670 */
[----:B------:R-:W3:Y:S01]  /*02c0*/  @!P0 LDG.E.64 R12, desc[UR8][R6.64+0x8] ;  /* 0x00000808060c8981 */ /* 0x000ee2000c1e1b00 */
[----:B------:R-:W-:-:S03]  /*02d0*/  ISETP.GE.AND P2, PT, R16, UR11, PT ;  /* 0x0000000b10007c0c */ /* 0x000fc6000bf46270 */
[----:B------:R-:W3:Y:S01]  /*02e0*/  @!P0 LDG.E.64 R14, desc[UR8][R4.64+-0x8] ;  /* 0xfffff808040e8981 */ /* 0x000ee2000c1e1b00 */
[----:B------:R-:W-:-:S05]  /*02f0*/  ISETP.LT.OR P2, PT, R16, RZ, P2 ;  /* 0x000000ff1000720c */ /* 0x000fca0001741670 */
[----:B------:R-:W4:Y:S04]  /*0300*/  @!P1 LDG.E.64 R16, desc[UR8][R6.64+0x10] ;  /* 0x0000100806109981 */ /* 0x000f28000c1e1b00 */
[----:B------:R-:W4:Y:S01]  /*0310*/  @!P1 LDG.E.64 R18, desc[UR8][R4.64+-0x10] ;  /* 0xfffff00804129981 */ /* 0x000f22000c1e1b00 */
[----:B--2---:R-:W-:-:S03]  /*0320*/  @!P3 DFMA R2, R10, R8, R2 ;  /* 0x000000080a02b22b */ /* 0x004fc60000000002 */
[----:B------:R-:W2:Y:S04]  /*0330*/  @!P2 LDG.E.64 R8, desc[UR8][R6.64+0x18] ;  /* 0x000018080608a981 */ /* 0x000ea8000c1e1b00 */
[----:B------:R-:W2:Y:S01]  /*0340*/  @!P2 LDG.E.64 R10, desc[UR8][R4.64+-0x18] ;  /* 0xffffe808040aa981 */ /* 0x000ea2000c1e1b00 */
[C---:B------:R-:W-:Y:S02]  /*0350*/  VIADD R24, R23.reuse, 0x4 ;  /* 0x0000000417187836 */ /* 0x040fe40000000000 */
[----:B------:R-:W-:-:S03]  /*0360*/  VIADD R25, R23, 0x5 ;  /* 0x0000000517197836 */ /* 0x000fc60000000000 */
[----:B------:R-:W-:-:S04]  /*0370*/  ISETP.GE.AND P4, PT, R24, UR11, PT ;  /* 0x0000000b18007c0c */ /* 0x000fc8000bf86270 */
[----:B------:R-:W-:Y:S02]  /*0380*/  ISETP.LT.OR P4, PT, R24, RZ, P4 ;  /* 0x000000ff1800720c */ /* 0x000fe40002781670 */
[----:B------:R-:W-:Y:S02]  /*0390*/  ISETP.GE.AND P3, PT, R25, UR11, PT ;  /* 0x0000000b19007c0c */ /* 0x000fe4000bf66270 */
[----:B------:R-:W-:Y:S02]  /*03a0*/  IADD3 R24, PT, PT, R23, 0x6, RZ ;  /* 0x0000000617187810 */ /* 0x000fe40007ffe0ff */
[----:B------:R-:W-:Y:S01]  /*03b0*/  ISETP.LT.OR P3, PT, R25, RZ, P3 ;  /* 0x000000ff1900720c */ /* 0x000fe20001f61670 */
[----:B---3--:R-:W-:Y:S01]  /*03c0*/  @!P0 DFMA R2, R12, R14, R2 ;  /* 0x0000000e0c02822b */ /* 0x008fe20000000002 */
[----:B------:R-:W-:-:S05]  /*03d0*/  ISETP.GE.AND P0, PT, R24, UR11, PT ;  /* 0x0000000b18007c0c */ /* 0x000fca000bf06270 */
[----:B------:R-:W3:Y:S01]  /*03e0*/  @!P4 LDG.E.64 R12, desc[UR8][R6.64+0x20] ;  /* 0x00002008060cc981 */ /* 0x000ee2000c1e1b00 */
[----:B------:R-:W-:-:S03]  /*03f0*/  ISETP.LT.OR P0, PT, R24, RZ, P0 ;  /* 0x000000ff1800720c */ /* 0x000fc60000701670 */
[----:B------:R-:W3:Y:S01]  /*0400*/  @!P4 LDG.E.64 R14, desc[UR8][R4.64+-0x20] ;  /* 0xffffe008040ec981 */ /* 0x000ee2000c1e1b00 */
[----:B------:R-:W-:Y:S01]  /*0410*/  VIADD R24, R23, 0x7 ;  /* 0x0000000717187836 */ /* 0x000fe20000000000 */
[----:B----4-:R-:W-:-:S04]  /*0420*/  @!P1 DFMA R2, R16, R18, R2 ;  /* 0x000000121002922b */ /* 0x010fc80000000002 */
[C---:B------:R-:W-:Y:S01]  /*0430*/  ISETP.GE.AND P1, PT, R24.reuse, UR11, PT ;  /* 0x0000000b18007c0c */ /* 0x040fe2000bf26270 */
[----:B------:R-:W4:Y:S04]  /*0440*/  @!P3 LDG.E.64 R16, desc[UR8][R6.64+0x28] ;  /* 0x000028080610b981 */ /* 0x000f28000c1e1b00 */
[----:B------:R-:W4:Y:S01]  /*0450*/  @!P3 LDG.E.64 R18, desc[UR8][R4.64+-0x28] ;  /* 0xffffd8080412b981 */ /* 0x000f22000c1e1b00 */
[----:B------:R-:W-:-:S13]  /*0460*/  ISETP.LT.OR P1, PT, R24, RZ, P1 ;  /* 0x000000ff1800720c */ /* 0x000fda0000f21670 */
[----:B------:R-:W5:Y:S04]  /*0470*/  @!P1 LDG.E.64 R24, desc[UR8][R6.64+0x38] ;  /* 0x0000380806189981 */ /* 0x000f68000c1e1b00 */
[----:B------:R-:W5:Y:S01]  /*0480*/  @!P1 LDG.E.64 R26, desc[UR8][R4.64+-0x38] ;  /* 0xffffc808041a9981 */ /* 0x000f62000c1e1b00 */
[----:B--2---:R-:W-:-:S03]  /*0490*/  @!P2 DFMA R2, R8, R10, R2 ;  /* 0x0000000a0802a22b */ /* 0x004fc60000000002 */
[----:B------:R-:W2:Y:S04]  /*04a0*/  @!P0 LDG.E.64 R8, desc[UR8][R6.64+0x30] ;  /* 0x0000300806088981 */ /* 0x000ea8000c1e1b00 */
[----:B------:R-:W2:Y:S01]  /*04b0*/  @!P0 LDG.E.64 R10, desc[UR8][R4.64+-0x30] ;  /* 0xffffd008040a8981 */ /* 0x000ea2000c1e1b00 */
[----:B------:R-:W-:-:S04]  /*04c0*/  UIADD3 UR4, UPT, UPT, UR4, 0x8, URZ ;  /* 0x0000000804047890 */ /* 0x000fc8000fffe0ff */
[----:B------:R-:W-:Y:S01]  /*04d0*/  UISETP.NE.AND UP0, UPT, UR4, URZ, UPT ;  /* 0x000000ff0400728c */ /* 0x000fe2000bf05270 */
[----:B---3--:R-:W-:-:S08]  /*04e0*/  @!P4 DFMA R2, R12, R14, R2 ;  /* 0x0000000e0c02c22b */ /* 0x008fd00000000002 */
[----:B----4-:R-:W-:Y:S01]  /*04f0*/  @!P3 DFMA R2, R16, R18, R2 ;  /* 0x000000121002b22b */ /* 0x010fe20000000002 */
[----:B------:R-:W-:Y:S02]  /*0500*/  VIADD R23, R23, 0x8 ;  /* 0x0000000817177836 */ /* 0x000fe40000000000 */
[----:B------:R-:W-:Y:S02]  /*0510*/  VIADD R20, R20, 0x8 ;  /* 0x0000000814147836 */ /* 0x000fe40000000000 */
[----:B------:R-:W-:Y:S01]  /*0520*/  VIADD R22, R22, 0xfffffff8 ;  /* 0xfffffff816167836 */ /* 0x000fe20000000000 */
[----:B------:R-:W-:Y:S02]  /*0530*/  UIADD3 UR5, UPT, UPT, UR5, 0x8, URZ ;  /* 0x0000000805057890 */ /* 0x000fe4000fffe0ff */
[----:B--2---:R-:W-:-:S08]  /*0540*/  @!P0 DFMA R2, R8, R10, R2 ;  /* 0x0000000a0802822b */ /* 0x004fd00000000002 */
[----:B-----5:R-:W-:Y:S01]  /*0550*/  @!P1 DFMA R2, R24, R26, R2 ;  /* 0x0000001a1802922b */ /* 0x020fe20000000002 */
[----:B------:R-:W-:Y:S10]  /*0560*/  BRA.U UP0, `(.L_x_9) ;  /* 0xfffffffd00187547 */ /* 0x000ff4000b83ffff */
[----:B------:R-:W-:-:S12]  /*0570*/  UIADD3 UR4, UPT, UPT, UR5, -0x3, URZ ;  /* 0xfffffffd05047890 */ /* 0x000fd8000fffe0ff */
.L_x_8:
        /* <DEDUP_REMOVED lines=9> */
[----:B------:R-:W1:Y:S01]  /*0610*/  LDC.64 R10, c[0x0][0x380] ;  /* 0x0000e000ff0a7b82 */ /* 0x000e620000000a00 */
[----:B------:R-:W-:Y:S01]  /*0620*/  IADD3 R12, PT, PT, R0, UR4, RZ ;  /* 0x00000004000c7c10 */ /* 0x000fe2000fffe0ff */
[----:B------:R-:W-:-:S04]  /*0630*/  VIADD R7, R4, -UR4 ;  /* 0x8000000404077c36 */ /* 0x000fc80008000000 */
[C---:B------:R-:W-:Y:S02]  /*0640*/  VIADD R6, R12.reuse, 0x1 ;  /* 0x000000010c067836 */ /* 0x040fe40000000000 */
[----:B------:R-:W2:Y:S01]  /*0650*/  LDC.64 R16, c[0x0][0x388] ;  /* 0x0000e200ff107b82 */ /* 0x000ea20000000a00 */
[C---:B------:R-:W-:Y:S01]  /*0660*/  VIADD R13, R12.reuse, 0x2 ;  /* 0x000000020c0d7836 */ /* 0x040fe20000000000 */
[----:B0-----:R-:W-:Y:S01]  /*0670*/  ISETP.GE.AND P0, PT, R12, UR5, PT ;  /* 0x000000050c007c0c */ /* 0x001fe2000bf06270 */
[----:B------:R-:W-:Y:S01]  /*0680*/  IMAD R5, R21, UR5, R12 ;  /* 0x0000000515057c24 */ /* 0x000fe2000f8e020c */
[----:B------:R-:W-:Y:S02]  /*0690*/  ISETP.GE.AND P1, PT, R6, UR5, PT ;  /* 0x0000000506007c0c */ /* 0x000fe4000bf26270 */
[----:B------:R-:W-:Y:S02]  /*06a0*/  ISETP.LT.OR P0, PT, R12, RZ, P0 ;  /* 0x000000ff0c00720c */ /* 0x000fe40000701670 */
[----:B------:R-:W-:Y:S01]  /*06b0*/  ISETP.LT.OR P1, PT, R6, RZ, P1 ;  /* 0x000000ff0600720c */ /* 0x000fe20000f21670 */
[----:B-1----:R-:W-:Y:S01]  /*06c0*/  IMAD.WIDE R10, R5, 0x8, R10 ;  /* 0x00000008050a7825 */ /* 0x002fe200078e020a */
[----:B------:R-:W-:-:S03]  /*06d0*/  ISETP.GE.AND P2, PT, R13, UR5, PT ;  /* 0x000000050d007c0c */ /* 0x000fc6000bf46270 */
[----:B--2---:R-:W-:-:S06]  /*06e0*/  IMAD.WIDE R16, R7, 0x8, R16 ;  /* 0x0000000807107825 */ /* 0x004fcc00078e0210 */
[----:B------:R-:W2:Y:S01]  /*06f0*/  @!P0 LDG.E.64 R8, desc[UR8][R10.64] ;  /* 0x000000080a088981 */ /* 0x000ea2000c1e1b00 */
[----:B------:R-:W-:Y:S01]  /*0700*/  ISETP.LT.OR P2, PT, R13, RZ, P2 ;  /* 0x000000ff0d00720c */ /* 0x000fe20001741670 */
[----:B------:R-:W-:Y:S02]  /*0710*/  VIADD R5, R12, 0x3 ;  /* 0x000000030c057836 */ /* 0x000fe40000000000 */
[----:B------:R-:W2:Y:S03]  /*0720*/  @!P0 LDG.E.64 R6, desc[UR8][R16.64] ;  /* 0x0000000810068981 */ /* 0x000ea6000c1e1b00 */
[C---:B------:R-:W-:Y:S01]  /*0730*/  ISETP.GE.AND P4, PT, R5.reuse, UR5, PT ;  /* 0x0000000505007c0c */ /* 0x040fe2000bf86270 */
[----:B------:R-:W3:Y:S04]  /*0740*/  @!P1 LDG.E.64 R12, desc[UR8][R10.64+0x8] ;  /* 0x000008080a0c9981 */ /* 0x000ee8000c1e1b00 */
[----:B------:R-:W3:Y:S01]  /*0750*/  @!P1 LDG.E.64 R14, desc[UR8][R16.64+-0x8] ;  /* 0xfffff808100e9981 */ /* 0x000ee2000c1e1b00 */
[----:B------:R-:W-:-:S03]  /*0760*/  ISETP.LT.OR P4, PT, R5, RZ, P4 ;  /* 0x000000ff0500720c */ /* 0x000fc60002781670 */
[----:B------:R-:W4:Y:S04]  /*0770*/  @!P2 LDG.E.64 R18, desc[UR8][R10.64+0x10] ;  /* 0x000010080a12a981 */ /* 0x000f28000c1e1b00 */
[----:B------:R-:W4:Y:S06]  /*0780*/  @!P2 LDG.E.64 R22, desc[UR8][R16.64+-0x10] ;  /* 0xfffff0081016a981 */ /* 0x000f2c000c1e1b00 */
[----:B------:R-:W5:Y:S04]  /*0790*/  @!P4 LDG.E.64 R24, desc[UR8][R10.64+0x18] ;  /* 0x000018080a18c981 */ /* 0x000f68000c1e1b00 */
[----:B------:R-:W5:Y:S01]  /*07a0*/  @!P4 LDG.E.64 R26, desc[UR8][R16.64+-0x18] ;  /* 0xffffe808101ac981 */ /* 0x000f62000c1e1b00 */
[----:B------:R-:W-:Y:S01]  /*07b0*/  UIADD3 UR4, UPT, UPT, UR4, 0x4, URZ ;  /* 0x0000000404047890 */ /* 0x000fe2000fffe0ff */
[----:B--2---:R-:W-:-:S08]  /*07c0*/  @!P0 DFMA R2, R8, R6, R2 ;  /* 0x000000060802822b */ /* 0x004fd00000000002 */
[----:B---3--:R-:W-:-:S08]  /*07d0*/  @!P1 DFMA R2, R12, R14, R2 ;  /* 0x0000000e0c02922b */ /* 0x008fd00000000002 */
[----:B----4-:R-:W-:-:S08]  /*07e0*/  @!P2 DFMA R2, R18, R22, R2 ;  /* 0x000000161202a22b */ /* 0x010fd00000000002 */
[----:B-----5:R-:W-:-:S11]  /*07f0*/  @!P4 DFMA R2, R24, R26, R2 ;  /* 0x0000001a1802c22b */ /* 0x020fd60000000002 */
.L_x_10:
[----:B------:R-:W-:Y:S05]  /*0800*/  @P3 BRA `(.L_x_11) ;  /* 0x0000000000503947 */ /* 0x000fea0003800000 */
[----:B------:R-:W0:Y:S01]  /*0810*/  LDCU UR5, c[0x0][0x398] ;  /* 0x00007300ff0577ac */ /* 0x000e220008000800 */
[----:B------:R-:W1:Y:S01]  /*0820*/  LDC.64 R14, c[0x0][0x380] ;  /* 0x0000e000ff0e7b82 */ /* 0x000e620000000a00 */
[----:B------:R-:W-:Y:S02]  /*0830*/  VIADD R8, R0, UR4 ;  /* 0x0000000400087c36 */ /* 0x000fe40008000000 */
[----:B------:R-:W-:-:S03]  /*0840*/  VIADD R17, R4, -UR4 ;  /* 0x8000000404117c36 */ /* 0x000fc60008000000 */
[C---:B------:R-:W-:Y:S02]  /*0850*/  IADD3 R9, PT, PT, R8.reuse, 0x1, RZ ;  /* 0x0000000108097810 */ /* 0x040fe40007ffe0ff */
[----:B------:R-:W2:Y:S01]  /*0860*/  LDC.64 R6, c[0x0][0x388] ;  /* 0x0000e200ff067b82 */ /* 0x000ea20000000a00 */
[C---:B0-----:R-:W-:Y:S01]  /*0870*/  ISETP.GE.AND P0, PT, R8.reuse, UR5, PT ;  /* 0x0000000508007c0c */ /* 0x041fe2000bf06270 */
[----:B------:R-:W-:Y:S01]  /*0880*/  IMAD R5, R21, UR5, R8 ;  /* 0x0000000515057c24 */ /* 0x000fe2000f8e0208 */
[C---:B------:R-:W-:Y:S02]  /*0890*/  ISETP.GE.AND P1, PT, R9.reuse, UR5, PT ;  /* 0x0000000509007c0c */ /* 0x040fe4000bf26270 */
[----:B------:R-:W-:Y:S02]  /*08a0*/  ISETP.LT.OR P0, PT, R8, RZ, P0 ;  /* 0x000000ff0800720c */ /* 0x000fe40000701670 */
[----:B------:R-:W-:Y:S01]  /*08b0*/  ISETP.LT.OR P1, PT, R9, RZ, P1 ;  /* 0x000000ff0900720c */ /* 0x000fe20000f21670 */
[----:B-1----:R-:W-:-:S04]  /*08c0*/  IMAD.WIDE R14, R5, 0x8, R14 ;  /* 0x00000008050e7825 */ /* 0x002fc800078e020e */
[----:B--2---:R-:W-:-:S06]  /*08d0*/  IMAD.WIDE R16, R17, 0x8, R6 ;  /* 0x0000000811107825 */ /* 0x004fcc00078e0206 */
[----:B------:R-:W2:Y:S04]  /*08e0*/  @!P0 LDG.E.64 R6, desc[UR8][R14.64] ;  /* 0x000000080e068981 */ /* 0x000ea8000c1e1b00 */
[----:B------:R-:W2:Y:S04]  /*08f0*/  @!P0 LDG.E.64 R8, desc[UR8][R16.64] ;  /* 0x0000000810088981 */ /* 0x000ea8000c1e1b00 */
[----:B------:R-:W3:Y:S04]  /*0900*/  @!P1 LDG.E.64 R10, desc[UR8][R14.64+0x8] ;  /* 0x000008080e0a9981 */ /* 0x000ee8000c1e1b00 */
[----:B------:R-:W3:Y:S01]  /*0910*/  @!P1 LDG.E.64 R12, desc[UR8][R16.64+-0x8] ;  /* 0xfffff808100c9981 */ /* 0x000ee2000c1e1b00 */
[----:B------:R-:W-:Y:S01]  /*0920*/  UIADD3 UR4, UPT, UPT, UR4, 0x2, URZ ;  /* 0x0000000204047890 */ /* 0x000fe2000fffe0ff */
[----:B--2---:R-:W-:-:S08]  /*0930*/  @!P0 DFMA R2, R6, R8, R2 ;  /* 0x000000080602822b */ /* 0x004fd00000000002 */
[----:B---3--:R-:W-:-:S11]  /*0940*/  @!P1 DFMA R2, R10, R12, R2 ;  /* 0x0000000c0a02922b */ /* 0x008fd60000000002 */
.L_x_11:
[----:B------:R-:W-:Y:S01]  /*0950*/  VIADD R10, R0, UR4 ;  /* 0x00000004000a7c36 */ /* 0x000fe20008000000 */
[----:B------:R-:W-:Y:S04]  /*0960*/  BSSY.RECONVERGENT B0, `(.L_x_7) ;  /* 0x000000d000007945 */ /* 0x000fe80003800200 */
[----:B------:R-:W-:-:S04]  /*0970*/  ISETP.GE.AND P0, PT, R10, UR6, PT ;  /* 0x000000060a007c0c */ /* 0x000fc8000bf06270 */
[----:B------:R-:W-:-:S13]  /*0980*/  ISETP.LT.OR P0, PT, R10, RZ, P0 ;  /* 0x000000ff0a00720c */ /* 0x000fda0000701670 */
[----:B------:R-:W-:Y:S05]  /*0990*/  @P0 BRA `(.L_x_12) ;  /* 0x0000000000240947 */ /* 0x000fea0003800000 */
[----:B------:R-:W0:Y:S01]  /*09a0*/  LDC.64 R6, c[0x0][0x380] ;  /* 0x0000e000ff067b82 */ /* 0x000e220000000a00 */
[----:B------:R-:W-:Y:S02]  /*09b0*/  IMAD R5, R21, UR6, R10 ;  /* 0x0000000615057c24 */ /* 0x000fe4000f8e020a */
[----:B------:R-:W-:-:S05]  /*09c0*/  VIADD R11, R4, -UR4 ;  /* 0x80000004040b7c36 */ /* 0x000fca0008000000 */
[----:B------:R-:W1:Y:S01]  /*09d0*/  LDC.64 R8, c[0x0][0x388] ;  /* 0x0000e200ff087b82 */ /* 0x000e620000000a00 */
[----:B0-----:R-:W-:-:S06]  /*09e0*/  IMAD.WIDE R4, R5, 0x8, R6 ;  /* 0x0000000805047825 */ /* 0x001fcc00078e0206 */
[----:B------:R-:W2:Y:S01]  /*09f0*/  LDG.E.64 R4, desc[UR8][R4.64] ;  /* 0x0000000804047981 */ /* 0x000ea2000c1e1b00 */
[----:B-1----:R-:W-:-:S06]  /*0a00*/  IMAD.WIDE R6, R11, 0x8, R8 ;  /* 0x000000080b067825 */ /* 0x002fcc00078e0208 */
[----:B------:R-:W2:Y:S02]  /*0a10*/  LDG.E.64 R6, desc[UR8][R6.64] ;  /* 0x0000000806067981 */ /* 0x000ea4000c1e1b00 */
[----:B--2---:R-:W-:-:S11]  /*0a20*/  DFMA R2, R4, R6, R2 ;  /* 0x000000060402722b */ /* 0x004fd60000000002 */
.L_x_12:
[----:B------:R-:W-:Y:S05]  /*0a30*/  BSYNC.RECONVERGENT B0 ;  /* 0x0000000000007941 */ /* 0x000fea0003800200 */
.L_x_7:
[----:B------:R-:W0:Y:S01]  /*0a40*/  LDC.64 R4, c[0x0][0x390] ;  /* 0x0000e400ff047b82 */ /* 0x000e220000000a00 */
[----:B------:R-:W1:Y:S02]  /*0a50*/  LDCU UR5, c[0x0][0x398] ;  /* 0x00007300ff0577ac */ /* 0x000e640008000800 */
[----:B-1----:R-:W-:-:S04]  /*0a60*/  IMAD R21, R21, UR5, R0 ;  /* 0x0000000515157c24 */ /* 0x002fc8000f8e0200 */
[----:B0-----:R-:W-:-:S05]  /*0a70*/  IMAD.WIDE R4, R21, 0x8, R4 ;  /* 0x0000000815047825 */ /* 0x001fca00078e0204 */
[----:B------:R-:W-:Y:S01]  /*0a80*/  STG.E.64 desc[UR8][R4.64], R2 ;  /* 0x0000000204007986 */ /* 0x000fe2000c101b08 */
[----:B------:R-:W-:Y:S05]  /*0a90*/  EXIT ;  /* 0x000000000000794d */ /* 0x000fea0003800000 */
.L_x_13:
        /* <DEDUP_REMOVED lines=14> */
.L_x_15:


//--------------------- .nv.shared.reserved.0     --------------------------
	.section	.nv.shared.reserved.0,"aw",@nobits
	.weak		__nv_reservedSMEM_offset_0_alias
	.size		__nv_reservedSMEM_offset_0_alias, 0, 64
	.other		__nv_reservedSMEM_offset_0_alias,@"STO_CUDA_RESERVED_SHARED STV_DEFAULT"
__nv_reservedSMEM_offset_0_alias:
	.zero		0
	.zero		64


//--------------------- .nv.constant0._Z12kernelColumnPdS_S_iii --------------------------
	.section	.nv.constant0._Z12kernelColumnPdS_S_iii,"a",@progbits
	.sectionflags	@""
	.align	4
.nv.constant0._Z12kernelColumnPdS_S_iii:
	.zero		932


//--------------------- .nv.constant0._Z9kernelRowPdS_S_iii --------------------------
	.section	.nv.constant0._Z9kernelRowPdS_S_iii,"a",@progbits
	.sectionflags	@""
	.align	4
.nv.constant0._Z9kernelRowPdS_S_iii:
	.zero		932


//--------------------- SYMBOLS --------------------------

	.type		.nv.reservedSmem.offset0,@object
	.size		.nv.reservedSmem.offset0,0x4
